// auto-generated by cutlass_sweep.conv — config: {"arch": "sm_90", "cluster_m": 2, "cluster_n": 1, "conv_kind": "fprop", "dtype": "fp16", "ndim": 3, "tile_k": 32, "tile_m": 128, "tile_n": 128}
#include "cutlass/cutlass.h"
#include "cute/tensor.hpp"
#include "cutlass/kernel_hardware_info.hpp"
#include "cutlass/conv/convolution.h"
#include "cutlass/conv/dispatch_policy.hpp"
#include "cutlass/conv/collective/collective_builder.hpp"
#include "cutlass/conv/kernel/conv_universal.hpp"
#include "cutlass/conv/device/conv_universal_adapter.hpp"
#include "cutlass/epilogue/collective/collective_builder.hpp"

using namespace cute;
using Elem = cutlass::half_t;
using Acc  = float;
using LayoutAB = cutlass::layout::TensorNDHWC;
using LayoutC  = cutlass::layout::TensorNDHWC;
constexpr auto ConvOp = cutlass::conv::Operator::kFprop;
using TileShape    = Shape<_128, _128, Shape<_32>>;
using ClusterShape = Shape<_2, _1, _1>;

using CollectiveEpilogue = typename cutlass::epilogue::collective::CollectiveBuilder<
    cutlass::arch::Sm90, cutlass::arch::OpClassTensorOp,
    TileShape, ClusterShape,
    cutlass::epilogue::collective::EpilogueTileAuto,
    Acc, Acc,
    Elem, LayoutC, 128 / cutlass::sizeof_bits<Elem>::value,
    Elem, LayoutC, 128 / cutlass::sizeof_bits<Elem>::value,
    cutlass::epilogue::collective::EpilogueScheduleAuto
  >::CollectiveOp;

using CollectiveMainloop = typename cutlass::conv::collective::CollectiveBuilder<
    cutlass::arch::Sm90, cutlass::arch::OpClassTensorOp, ConvOp,
    Elem, LayoutAB, 128 / cutlass::sizeof_bits<Elem>::value,
    Elem, LayoutAB, 128 / cutlass::sizeof_bits<Elem>::value,
    Acc,
    TileShape, ClusterShape,
    cutlass::conv::collective::StageCountAutoCarveout<
        static_cast<int>(sizeof(typename CollectiveEpilogue::SharedStorage))>,
    cutlass::conv::collective::KernelScheduleAuto
  >::CollectiveOp;

using ProblemShape = cutlass::conv::ConvProblemShape<
    ConvOp, CollectiveMainloop::DispatchPolicy::NumSpatialDimensions>;
using ConvKernel = cutlass::conv::kernel::ConvUniversal<
    ProblemShape, CollectiveMainloop, CollectiveEpilogue>;
using Conv = cutlass::conv::device::ConvUniversalAdapter<ConvKernel>;

auto* _anchor = &cutlass::device_kernel<ConvKernel>;


// ===== COMPILED SASS (sm_90a) =====

	.target	sm_90a

	.elftype	@"ET_EXEC"


//--------------------- .note.nv.tkinfo           --------------------------
	.section	.note.nv.tkinfo,"",@"SHT_NOTE"
	.sectionflags	@"SHF_NOTE_NV_TKINFO"
	.tkinfo
        /*0018*/ 	.word	0x00000002
        /*0030*/ 	.string	""
        /*0030*/ 	.string	"ptxas"
        /*0030*/ 	.string	"Cuda compilation tools, release 13.0, V13.0.88"
        /*0030*/ 	.string	"Build cuda_13.0.r13.0/compiler.36424714_0"
        /*0030*/ 	.string	"-arch sm_90a -m 64 "



//--------------------- .note.nv.cuinfo           --------------------------
	.section	.note.nv.cuinfo,"",@"SHT_NOTE"
	.sectionflags	@"SHF_NOTE_NV_CUINFO"
        /*0018*/ 	.short	0x0002
        /*001a*/ 	.short	0x005a
        /*001c*/ 	.short	0x0082
	.zero		2


//--------------------- .nv.info                  --------------------------
	.section	.nv.info,"",@"SHT_CUDA_INFO"
	.align	4


	//----- nvinfo : EIATTR_REGCOUNT
	.align		4
        /*0000*/ 	.byte	0x04, 0x2f
        /*0002*/ 	.short	(.L_12 - .L_11)
	.align		4
.L_11:
        /*0004*/ 	.word	index@(_ZN7cutlass13device_kernelINS_4conv6kernel13ConvUniversalINS1_16ConvProblemShapeILNS1_8OperatorE0ELi3EEENS1_10collective14CollectiveConvINS1_46MainloopSm90TmaGmmaWarpSpecializedImplicitGemmILS5_0ELi14ELi3EN4cute5tupleIJNSA_1CILi2EEENSC_ILi1EEESE_EEENS1_36KernelImplicitTmaWarpSpecializedSm90ELi1EEENSB_IJNSC_ILi128EEESI_NSB_IJNSC_ILi32EEEEEEEEENS_6half_tESM_NSA_8TiledMMAINSA_8MMA_AtomIJNSA_4SM904GMMA26MMA_64x128x16_F32F16F16_SSILNSQ_5MajorE0ELSS_0ELNSQ_7ScaleInE1ELST_1EEEEEENSA_6LayoutINSB_IJSE_SE_SE_EEENSB_IJNSC_ILi0EEESY_SY_EEEEENSB_IJNSA_10UnderscoreES11_S11_EEEEENS7_6detail26Sm90ImplicitGemmTileTraitsINSA_20SM90_TMA_LOAD_IM2COLENSA_14ComposedLayoutINSA_7SwizzleILi2ELi4ELi3EEENSA_18smem_ptr_flag_bitsILi16EEENSW_INSB_IJNSB_IJNSC_ILi8EEENSC_ILi16EEEEEENSB_IJSJ_SE_EEENSB_IJSE_NSC_ILi14EEEEEEEEENSB_IJNSB_IJSJ_NSC_ILi256EEEEEENSB_IJSE_SY_EEENSB_IJSY_NSC_ILi4096EEEEEEEEEEEEEvEENS15_INSA_23SM90_TMA_LOAD_MULTICASTES1Q_vEEEENS_8epilogue10collective6detail29Sm90TmaWarpSpecializedAdapterINS1W_15DefaultEpilogueISM_NSB_IJNSB_IJllllEEESE_SY_EEES21_NS1V_6thread17LinearCombinationISM_Li1EffLNS22_9ScaleType4KindE0ELNS_15FloatRoundStyleE2ESM_EENS_4gemm15EpilogueDefaultEEEEEvvEEEEvNT_6ParamsE)
        /*0008*/ 	.word	0x0000009a


	//----- nvinfo : EIATTR_FRAME_SIZE
	.align		4
.L_12:
        /*000c*/ 	.byte	0x04, 0x11
        /*000e*/ 	.short	(.L_14 - .L_13)
	.align		4
.L_13:
        /*0010*/ 	.word	index@(_ZN7cutlass13device_kernelINS_4conv6kernel13ConvUniversalINS1_16ConvProblemShapeILNS1_8OperatorE0ELi3EEENS1_10collective14CollectiveConvINS1_46MainloopSm90TmaGmmaWarpSpecializedImplicitGemmILS5_0ELi14ELi3EN4cute5tupleIJNSA_1CILi2EEENSC_ILi1EEESE_EEENS1_36KernelImplicitTmaWarpSpecializedSm90ELi1EEENSB_IJNSC_ILi128EEESI_NSB_IJNSC_ILi32EEEEEEEEENS_6half_tESM_NSA_8TiledMMAINSA_8MMA_AtomIJNSA_4SM904GMMA26MMA_64x128x16_F32F16F16_SSILNSQ_5MajorE0ELSS_0ELNSQ_7ScaleInE1ELST_1EEEEEENSA_6LayoutINSB_IJSE_SE_SE_EEENSB_IJNSC_ILi0EEESY_SY_EEEEENSB_IJNSA_10UnderscoreES11_S11_EEEEENS7_6detail26Sm90ImplicitGemmTileTraitsINSA_20SM90_TMA_LOAD_IM2COLENSA_14ComposedLayoutINSA_7SwizzleILi2ELi4ELi3EEENSA_18smem_ptr_flag_bitsILi16EEENSW_INSB_IJNSB_IJNSC_ILi8EEENSC_ILi16EEEEEENSB_IJSJ_SE_EEENSB_IJSE_NSC_ILi14EEEEEEEEENSB_IJNSB_IJSJ_NSC_ILi256EEEEEENSB_IJSE_SY_EEENSB_IJSY_NSC_ILi4096EEEEEEEEEEEEEvEENS15_INSA_23SM90_TMA_LOAD_MULTICASTES1Q_vEEEENS_8epilogue10collective6detail29Sm90TmaWarpSpecializedAdapterINS1W_15DefaultEpilogueISM_NSB_IJNSB_IJllllEEESE_SY_EEES21_NS1V_6thread17LinearCombinationISM_Li1EffLNS22_9ScaleType4KindE0ELNS_15FloatRoundStyleE2ESM_EENS_4gemm15EpilogueDefaultEEEEEvvEEEEvNT_6ParamsE)
        /*0014*/ 	.word	0x00000000


	//----- nvinfo : EIATTR_MIN_STACK_SIZE
	.align		4
.L_14:
        /*0018*/ 	.byte	0x04, 0x12
        /*001a*/ 	.short	(.L_16 - .L_15)
	.align		4
.L_15:
        /*001c*/ 	.word	index@(_ZN7cutlass13device_kernelINS_4conv6kernel13ConvUniversalINS1_16ConvProblemShapeILNS1_8OperatorE0ELi3EEENS1_10collective14CollectiveConvINS1_46MainloopSm90TmaGmmaWarpSpecializedImplicitGemmILS5_0ELi14ELi3EN4cute5tupleIJNSA_1CILi2EEENSC_ILi1EEESE_EEENS1_36KernelImplicitTmaWarpSpecializedSm90ELi1EEENSB_IJNSC_ILi128EEESI_NSB_IJNSC_ILi32EEEEEEEEENS_6half_tESM_NSA_8TiledMMAINSA_8MMA_AtomIJNSA_4SM904GMMA26MMA_64x128x16_F32F16F16_SSILNSQ_5MajorE0ELSS_0ELNSQ_7ScaleInE1ELST_1EEEEEENSA_6LayoutINSB_IJSE_SE_SE_EEENSB_IJNSC_ILi0EEESY_SY_EEEEENSB_IJNSA_10UnderscoreES11_S11_EEEEENS7_6detail26Sm90ImplicitGemmTileTraitsINSA_20SM90_TMA_LOAD_IM2COLENSA_14ComposedLayoutINSA_7SwizzleILi2ELi4ELi3EEENSA_18smem_ptr_flag_bitsILi16EEENSW_INSB_IJNSB_IJNSC_ILi8EEENSC_ILi16EEEEEENSB_IJSJ_SE_EEENSB_IJSE_NSC_ILi14EEEEEEEEENSB_IJNSB_IJSJ_NSC_ILi256EEEEEENSB_IJSE_SY_EEENSB_IJSY_NSC_ILi4096EEEEEEEEEEEEEvEENS15_INSA_23SM90_TMA_LOAD_MULTICASTES1Q_vEEEENS_8epilogue10collective6detail29Sm90TmaWarpSpecializedAdapterINS1W_15DefaultEpilogueISM_NSB_IJNSB_IJllllEEESE_SY_EEES21_NS1V_6thread17LinearCombinationISM_Li1EffLNS22_9ScaleType4KindE0ELNS_15FloatRoundStyleE2ESM_EENS_4gemm15EpilogueDefaultEEEEEvvEEEEvNT_6ParamsE)
        /*0020*/ 	.word	0x00000000
.L_16:


//--------------------- .nv.compat                --------------------------
	.section	.nv.compat,"",@"SHT_CUDA_COMPAT_INFO"
	.align	4
        /*0000*/ 	.byte	0x02, 0x09, 0x01, 0x00, 0x02, 0x02, 0x04, 0x00, 0x02, 0x05, 0x05, 0x00, 0x03, 0x07, 0x01, 0x01
        /*0010*/ 	.byte	0x02, 0x03, 0x01, 0x00, 0x02, 0x06, 0x01, 0x00, 0x04, 0x0b, 0x08, 0x00, 0x00, 0x00, 0x00, 0x00
        /*0020*/ 	.byte	0x00, 0x00, 0x00, 0x00


//--------------------- .nv.info._ZN7cutlass13device_kernelINS_4conv6kernel13ConvUniversalINS1_16ConvProblemShapeILNS1_8OperatorE0ELi3EEENS1_10collective14CollectiveConvINS1_46MainloopSm90TmaGmmaWarpSpecializedImplicitGemmILS5_0ELi14ELi3EN4cute5tupleIJNSA_1CILi2EEENSC_ILi1EEESE_EEENS1_36KernelImplicitTmaWarpSpecializedSm90ELi1EEENSB_IJNSC_ILi128EEESI_NSB_IJNSC_ILi32EEEEEEEEENS_6half_tESM_NSA_8TiledMMAINSA_8MMA_AtomIJNSA_4SM904GMMA26MMA_64x128x16_F32F16F16_SSILNSQ_5MajorE0ELSS_0ELNSQ_7ScaleInE1ELST_1EEEEEENSA_6LayoutINSB_IJSE_SE_SE_EEENSB_IJNSC_ILi0EEESY_SY_EEEEENSB_IJNSA_10UnderscoreES11_S11_EEEEENS7_6detail26Sm90ImplicitGemmTileTraitsINSA_20SM90_TMA_LOAD_IM2COLENSA_14ComposedLayoutINSA_7SwizzleILi2ELi4ELi3EEENSA_18smem_ptr_flag_bitsILi16EEENSW_INSB_IJNSB_IJNSC_ILi8EEENSC_ILi16EEEEEENSB_IJSJ_SE_EEENSB_IJSE_NSC_ILi14EEEEEEEEENSB_IJNSB_IJSJ_NSC_ILi256EEEEEENSB_IJSE_SY_EEENSB_IJSY_NSC_ILi4096EEEEEEEEEEEEEvEENS15_INSA_23SM90_TMA_LOAD_MULTICASTES1Q_vEEEENS_8epilogue10collective6detail29Sm90TmaWarpSpecializedAdapterINS1W_15DefaultEpilogueISM_NSB_IJNSB_IJllllEEESE_SY_EEES21_NS1V_6thread17LinearCombinationISM_Li1EffLNS22_9ScaleType4KindE0ELNS_15FloatRoundStyleE2ESM_EENS_4gemm15EpilogueDefaultEEEEEvvEEEEvNT_6ParamsE --------------------------
	.section	.nv.info._ZN7cutlass13device_kernelINS_4conv6kernel13ConvUniversalINS1_16ConvProblemShapeILNS1_8OperatorE0ELi3EEENS1_10collective14CollectiveConvINS1_46MainloopSm90TmaGmmaWarpSpecializedImplicitGemmILS5_0ELi14ELi3EN4cute5tupleIJNSA_1CILi2EEENSC_ILi1EEESE_EEENS1_36KernelImplicitTmaWarpSpecializedSm90ELi1EEENSB_IJNSC_ILi128EEESI_NSB_IJNSC_ILi32EEEEEEEEENS_6half_tESM_NSA_8TiledMMAINSA_8MMA_AtomIJNSA_4SM904GMMA26MMA_64x128x16_F32F16F16_SSILNSQ_5MajorE0ELSS_0ELNSQ_7ScaleInE1ELST_1EEEEEENSA_6LayoutINSB_IJSE_SE_SE_EEENSB_IJNSC_ILi0EEESY_SY_EEEEENSB_IJNSA_10UnderscoreES11_S11_EEEEENS7_6detail26Sm90ImplicitGemmTileTraitsINSA_20SM90_TMA_LOAD_IM2COLENSA_14ComposedLayoutINSA_7SwizzleILi2ELi4ELi3EEENSA_18smem_ptr_flag_bitsILi16EEENSW_INSB_IJNSB_IJNSC_ILi8EEENSC_ILi16EEEEEENSB_IJSJ_SE_EEENSB_IJSE_NSC_ILi14EEEEEEEEENSB_IJNSB_IJSJ_NSC_ILi256EEEEEENSB_IJSE_SY_EEENSB_IJSY_NSC_ILi4096EEEEEEEEEEEEEvEENS15_INSA_23SM90_TMA_LOAD_MULTICASTES1Q_vEEEENS_8epilogue10collective6detail29Sm90TmaWarpSpecializedAdapterINS1W_15DefaultEpilogueISM_NSB_IJNSB_IJllllEEESE_SY_EEES21_NS1V_6thread17LinearCombinationISM_Li1EffLNS22_9ScaleType4KindE0ELNS_15FloatRoundStyleE2ESM_EENS_4gemm15EpilogueDefaultEEEEEvvEEEEvNT_6ParamsE,"",@"SHT_CUDA_INFO"
	.sectionflags	@""
	.align	4


	//----- nvinfo : EIATTR_CUDA_API_VERSION
	.align		4
        /*0000*/ 	.byte	0x04, 0x37
        /*0002*/ 	.short	(.L_18 - .L_17)
.L_17:
        /*0004*/ 	.word	0x00000082


	//----- nvinfo : EIATTR_KPARAM_INFO
	.align		4
.L_18:
        /*0008*/ 	.byte	0x04, 0x17
        /*000a*/ 	.short	(.L_20 - .L_19)
.L_19:
        /*000c*/ 	.word	0x00000000
        /*0010*/ 	.short	0x0000
        /*0012*/ 	.short	0x0070
        /*0014*/ 	.byte	0x00, 0xf0, 0x01, 0x10


	//----- nvinfo : EIATTR_SPARSE_MMA_MASK
	.align		4
.L_20:
        /*0018*/ 	.byte	0x03, 0x50
        /*001a*/ 	.short	0x0000


	//----- nvinfo : EIATTR_MAXREG_COUNT
	.align		4
        /*001c*/ 	.byte	0x03, 0x1b
        /*001e*/ 	.short	0x00ff


	//----- nvinfo : EIATTR_NUM_BARRIERS
	.align		4
        /*0020*/ 	.byte	0x02, 0x4c
        /*0022*/ 	.byte	0x01
	.zero		1


	//----- nvinfo : EIATTR_MERCURY_ISA_VERSION
	.align		4
        /*0024*/ 	.byte	0x03, 0x5f
        /*0026*/ 	.short	0x0101


	//----- nvinfo : EIATTR_COOP_GROUP_MASK_REGIDS
	.align		4
        /*0028*/ 	.byte	0x04, 0x29
        /*002a*/ 	.short	(.L_22 - .L_21)


	//   ....[0]....
.L_21:
        /*002c*/ 	.word	0xffffffff


	//   ....[1]....
        /*0030*/ 	.word	0xffffffff


	//   ....[2]....
        /*0034*/ 	.word	0xffffffff


	//   ....[3]....
        /*0038*/ 	.word	0xffffffff


	//----- nvinfo : EIATTR_COOP_GROUP_INSTR_OFFSETS
	.align		4
.L_22:
        /*003c*/ 	.byte	0x04, 0x28
        /*003e*/ 	.short	(.L_24 - .L_23)


	//   ....[0]....
.L_23:
        /*0040*/ 	.word	0x00000070


	//   ....[1]....
        /*0044*/ 	.word	0x00000080


	//   ....[2]....
        /*0048*/ 	.word	0x00000140


	//   ....[3]....
        /*004c*/ 	.word	0x00000810


	//----- nvinfo : EIATTR_MBARRIER_INSTR_OFFSETS
	.align		4
.L_24:
        /*0050*/ 	.byte	0x04, 0x39
        /*0052*/ 	.short	(.L_26 - .L_25)


	//   ....[0]....
.L_25:
        /*0054*/ 	.word	0x00000310
        /*0058*/ 	.word	0x000000ff
        /*005c*/ 	.word	0x00038000
        /*0060*/ 	.short	0x0100
        /*0062*/ 	.byte	0x08
	.zero		1


	//   ....[1]....
        /*0064*/ 	.word	0x00000320
        /*0068*/ 	.word	0x000000ff
        /*006c*/ 	.word	0x00038070
        /*0070*/ 	.short	0x0100
        /*0072*/ 	.byte	0x08
	.zero		1


	//   ....[2]....
        /*0074*/ 	.word	0x00000330
        /*0078*/ 	.word	0x000000ff
        /*007c*/ 	.word	0x00038008
        /*0080*/ 	.short	0x0100
        /*0082*/ 	.byte	0x08
	.zero		1


	//   ....[3]....
        /*0084*/ 	.word	0x00000340
        /*0088*/ 	.word	0x000000ff
        /*008c*/ 	.word	0x00038078
        /*0090*/ 	.short	0x0100
        /*0092*/ 	.byte	0x08
	.zero		1


	//   ....[4]....
        /*0094*/ 	.word	0x00000350
        /*0098*/ 	.word	0x000000ff
        /*009c*/ 	.word	0x00038010
        /*00a0*/ 	.short	0x0100
        /*00a2*/ 	.byte	0x08
	.zero		1


	//   ....[5]....
        /*00a4*/ 	.word	0x00000360
        /*00a8*/ 	.word	0x000000ff
        /*00ac*/ 	.word	0x00038080
        /*00b0*/ 	.short	0x0100
        /*00b2*/ 	.byte	0x08
	.zero		1


	//   ....[6]....
        /*00b4*/ 	.word	0x00000370
        /*00b8*/ 	.word	0x000000ff
        /*00bc*/ 	.word	0x00038018
        /*00c0*/ 	.short	0x0100
        /*00c2*/ 	.byte	0x08
	.zero		1


	//   ....[7]....
        /*00c4*/ 	.word	0x00000380
        /*00c8*/ 	.word	0x000000ff
        /*00cc*/ 	.word	0x00038088
        /*00d0*/ 	.short	0x0100
        /*00d2*/ 	.byte	0x08
	.zero		1


	//   ....[8]....
        /*00d4*/ 	.word	0x00000390
        /*00d8*/ 	.word	0x000000ff
        /*00dc*/ 	.word	0x00038020
        /*00e0*/ 	.short	0x0100
        /*00e2*/ 	.byte	0x08
	.zero		1


	//   ....[9]....
        /*00e4*/ 	.word	0x000003a0
        /*00e8*/ 	.word	0x000000ff
        /*00ec*/ 	.word	0x00038090
        /*00f0*/ 	.short	0x0100
        /*00f2*/ 	.byte	0x08
	.zero		1


	//   ....[10]....
        /*00f4*/ 	.word	0x000003b0
        /*00f8*/ 	.word	0x000000ff
        /*00fc*/ 	.word	0x00038028
        /*0100*/ 	.short	0x0100
        /*0102*/ 	.byte	0x08
	.zero		1


	//   ....[11]....
        /*0104*/ 	.word	0x000003c0
        /*0108*/ 	.word	0x000000ff
        /*010c*/ 	.word	0x00038098
        /*0110*/ 	.short	0x0100
        /*0112*/ 	.byte	0x08
	.zero		1


	//   ....[12]....
        /*0114*/ 	.word	0x000003d0
        /*0118*/ 	.word	0x000000ff
        /*011c*/ 	.word	0x00038030
        /*0120*/ 	.short	0x0100
        /*0122*/ 	.byte	0x08
	.zero		1


	//   ....[13]....
        /*0124*/ 	.word	0x000003e0
        /*0128*/ 	.word	0x000000ff
        /*012c*/ 	.word	0x000380a0
        /*0130*/ 	.short	0x0100
        /*0132*/ 	.byte	0x08
	.zero		1


	//   ....[14]....
        /*0134*/ 	.word	0x000003f0
        /*0138*/ 	.word	0x000000ff
        /*013c*/ 	.word	0x00038038
        /*0140*/ 	.short	0x0100
        /*0142*/ 	.byte	0x08
	.zero		1


	//   ....[15]....
        /*0144*/ 	.word	0x00000400
        /*0148*/ 	.word	0x000000ff
        /*014c*/ 	.word	0x000380a8
        /*0150*/ 	.short	0x0100
        /*0152*/ 	.byte	0x08
	.zero		1


	//   ....[16]....
        /*0154*/ 	.word	0x00000410
        /*0158*/ 	.word	0x000000ff
        /*015c*/ 	.word	0x00038040
        /*0160*/ 	.short	0x0100
        /*0162*/ 	.byte	0x08
	.zero		1


	//   ....[17]....
        /*0164*/ 	.word	0x00000420
        /*0168*/ 	.word	0x000000ff
        /*016c*/ 	.word	0x000380b0
        /*0170*/ 	.short	0x0100
        /*0172*/ 	.byte	0x08
	.zero		1


	//   ....[18]....
        /*0174*/ 	.word	0x00000430
        /*0178*/ 	.word	0x000000ff
        /*017c*/ 	.word	0x00038048
        /*0180*/ 	.short	0x0100
        /*0182*/ 	.byte	0x08
	.zero		1


	//   ....[19]....
        /*0184*/ 	.word	0x00000440
        /*0188*/ 	.word	0x000000ff
        /*018c*/ 	.word	0x000380b8
        /*0190*/ 	.short	0x0100
        /*0192*/ 	.byte	0x08
	.zero		1


	//   ....[20]....
        /*0194*/ 	.word	0x00000450
        /*0198*/ 	.word	0x000000ff
        /*019c*/ 	.word	0x00038050
        /*01a0*/ 	.short	0x0100
        /*01a2*/ 	.byte	0x08
	.zero		1


	//   ....[21]....
        /*01a4*/ 	.word	0x00000460
        /*01a8*/ 	.word	0x000000ff
        /*01ac*/ 	.word	0x000380c0
        /*01b0*/ 	.short	0x0100
        /*01b2*/ 	.byte	0x08
	.zero		1


	//   ....[22]....
        /*01b4*/ 	.word	0x00000470
        /*01b8*/ 	.word	0x000000ff
        /*01bc*/ 	.word	0x00038058
        /*01c0*/ 	.short	0x0100
        /*01c2*/ 	.byte	0x08
	.zero		1


	//   ....[23]....
        /*01c4*/ 	.word	0x00000480
        /*01c8*/ 	.word	0x000000ff
        /*01cc*/ 	.word	0x000380c8
        /*01d0*/ 	.short	0x0100
        /*01d2*/ 	.byte	0x08
	.zero		1


	//   ....[24]....
        /*01d4*/ 	.word	0x00000490
        /*01d8*/ 	.word	0x000000ff
        /*01dc*/ 	.word	0x00038060
        /*01e0*/ 	.short	0x0100
        /*01e2*/ 	.byte	0x08
	.zero		1


	//   ....[25]....
        /*01e4*/ 	.word	0x000004a0
        /*01e8*/ 	.word	0x000000ff
        /*01ec*/ 	.word	0x000380d0
        /*01f0*/ 	.short	0x0100
        /*01f2*/ 	.byte	0x08
	.zero		1


	//   ....[26]....
        /*01f4*/ 	.word	0x000004b0
        /*01f8*/ 	.word	0x000000ff
        /*01fc*/ 	.word	0x00038068
        /*0200*/ 	.short	0x0100
        /*0202*/ 	.byte	0x08
	.zero		1


	//   ....[27]....
        /*0204*/ 	.word	0x000004c0
        /*0208*/ 	.word	0x000000ff
        /*020c*/ 	.word	0x000380d8
        /*0210*/ 	.short	0x0100
        /*0212*/ 	.byte	0x08
	.zero		1


	//   ....[28]....
        /*0214*/ 	.word	0x00001080
        /*0218*/ 	.word	0x00000006
        /*021c*/ 	.word	0x00038000
        /*0220*/ 	.short	0x010a
        /*0222*/ 	.byte	0x3f
	.zero		1


	//   ....[29]....
        /*0224*/ 	.word	0x000013e0
        /*0228*/ 	.word	0x0000000a
        /*022c*/ 	.word	0x00038000
        /*0230*/ 	.short	0x010a
        /*0232*/ 	.byte	0x3f
	.zero		1


	//   ....[30]....
        /*0234*/ 	.word	0x000015c0
        /*0238*/ 	.word	0x00000007
        /*023c*/ 	.word	0x00000000
        /*0240*/ 	.short	0x0101
        /*0242*/ 	.byte	0x3f
	.zero		1


	//   ....[31]....
        /*0244*/ 	.word	0x00001800
        /*0248*/ 	.word	0x00000003
        /*024c*/ 	.word	0x00000000
        /*0250*/ 	.short	0x0101
        /*0252*/ 	.byte	0x3f
	.zero		1


	//   ....[32]....
        /*0254*/ 	.word	0x00009570
        /*0258*/ 	.word	0x0000000d
        /*025c*/ 	.word	0x00038070
        /*0260*/ 	.short	0x010a
        /*0262*/ 	.byte	0x3f
	.zero		1


	//   ....[33]....
        /*0264*/ 	.word	0x00009dc0
        /*0268*/ 	.word	0x00000004
        /*026c*/ 	.word	0x00000000
        /*0270*/ 	.short	0x010a
        /*0272*/ 	.byte	0x3f
	.zero		1


	//   ....[34]....
        /*0274*/ 	.word	0x00009e70
        /*0278*/ 	.word	0x00000000
        /*027c*/ 	.word	0x00000000
        /*0280*/ 	.short	0x010a
        /*0282*/ 	.byte	0x3f
	.zero		1


	//   ....[35]....
        /*0284*/ 	.word	0x00009f20
        /*0288*/ 	.word	0x00000000
        /*028c*/ 	.word	0x00000000
        /*0290*/ 	.short	0x010a
        /*0292*/ 	.byte	0x3f
	.zero		1


	//   ....[36]....
        /*0294*/ 	.word	0x00009fd0
        /*0298*/ 	.word	0x00000000
        /*029c*/ 	.word	0x00000000
        /*02a0*/ 	.short	0x010a
        /*02a2*/ 	.byte	0x3f
	.zero		1


	//   ....[37]....
        /*02a4*/ 	.word	0x0000a080
        /*02a8*/ 	.word	0x00000000
        /*02ac*/ 	.word	0x00000000
        /*02b0*/ 	.short	0x010a
        /*02b2*/ 	.byte	0x3f
	.zero		1


	//   ....[38]....
        /*02b4*/ 	.word	0x0000a130
        /*02b8*/ 	.word	0x00000000
        /*02bc*/ 	.word	0x00000000
        /*02c0*/ 	.short	0x010a
        /*02c2*/ 	.byte	0x3f
	.zero		1


	//   ....[39]....
        /*02c4*/ 	.word	0x0000a1e0
        /*02c8*/ 	.word	0x00000000
        /*02cc*/ 	.word	0x00000000
        /*02d0*/ 	.short	0x010a
        /*02d2*/ 	.byte	0x3f
	.zero		1


	//   ....[40]....
        /*02d4*/ 	.word	0x0000a290
        /*02d8*/ 	.word	0x00000000
        /*02dc*/ 	.word	0x00000000
        /*02e0*/ 	.short	0x010a
        /*02e2*/ 	.byte	0x3f
	.zero		1


	//   ....[41]....
        /*02e4*/ 	.word	0x0000a340
        /*02e8*/ 	.word	0x00000000
        /*02ec*/ 	.word	0x00000000
        /*02f0*/ 	.short	0x010a
        /*02f2*/ 	.byte	0x3f
	.zero		1


	//   ....[42]....
        /*02f4*/ 	.word	0x0000a3f0
        /*02f8*/ 	.word	0x00000000
        /*02fc*/ 	.word	0x00000000
        /*0300*/ 	.short	0x010a
        /*0302*/ 	.byte	0x3f
	.zero		1


	//   ....[43]....
        /*0304*/ 	.word	0x0000a4a0
        /*0308*/ 	.word	0x00000000
        /*030c*/ 	.word	0x00000000
        /*0310*/ 	.short	0x010a
        /*0312*/ 	.byte	0x3f
	.zero		1


	//   ....[44]....
        /*0314*/ 	.word	0x0000a550
        /*0318*/ 	.word	0x00000000
        /*031c*/ 	.word	0x00000000
        /*0320*/ 	.short	0x010a
        /*0322*/ 	.byte	0x3f
	.zero		1


	//   ....[45]....
        /*0324*/ 	.word	0x0000a600
        /*0328*/ 	.word	0x00000000
        /*032c*/ 	.word	0x00000000
        /*0330*/ 	.short	0x010a
        /*0332*/ 	.byte	0x3f
	.zero		1


	//   ....[46]....
        /*0334*/ 	.word	0x0000a6b0
        /*0338*/ 	.word	0x00000003
        /*033c*/ 	.word	0x00000000
        /*0340*/ 	.short	0x010a
        /*0342*/ 	.byte	0x3f
	.zero		1


	//----- nvinfo : EIATTR_NUM_MBARRIERS
	.align		4
.L_26:
        /*0344*/ 	.byte	0x03, 0x38
        /*0346*/ 	.short	0x001c


	//----- nvinfo : EIATTR_EXIT_INSTR_OFFSETS
	.align		4
        /*0348*/ 	.byte	0x04, 0x1c
        /*034a*/ 	.short	(.L_28 - .L_27)


	//   ....[0]....
.L_27:
        /*034c*/ 	.word	0x00000bb0


	//   ....[1]....
        /*0350*/ 	.word	0x00001960


	//   ....[2]....
        /*0354*/ 	.word	0x00006e60


	//   ....[3]....
        /*0358*/ 	.word	0x00006e90


	//   ....[4]....
        /*035c*/ 	.word	0x00009330


	//   ....[5]....
        /*0360*/ 	.word	0x00009360


	//   ....[6]....
        /*0364*/ 	.word	0x00009380


	//   ....[7]....
        /*0368*/ 	.word	0x00009cd0


	//   ....[8]....
        /*036c*/ 	.word	0x0000a6e0


	//----- nvinfo : EIATTR_MAX_THREADS
	.align		4
.L_28:
        /*0370*/ 	.byte	0x04, 0x05
        /*0372*/ 	.short	(.L_30 - .L_29)
.L_29:
        /*0374*/ 	.word	0x00000100
        /*0378*/ 	.word	0x00000001
        /*037c*/ 	.word	0x00000001


	//----- nvinfo : EIATTR_CRS_STACK_SIZE
	.align		4
.L_30:
        /*0380*/ 	.byte	0x04, 0x1e
        /*0382*/ 	.short	(.L_32 - .L_31)
.L_31:
        /*0384*/ 	.word	0x00000000


	//----- nvinfo : EIATTR_CBANK_PARAM_SIZE
	.align		4
.L_32:
        /*0388*/ 	.byte	0x03, 0x19
        /*038a*/ 	.short	0x0470


	//----- nvinfo : EIATTR_PARAM_CBANK
	.align		4
        /*038c*/ 	.byte	0x04, 0x0a
        /*038e*/ 	.short	(.L_34 - .L_33)
	.align		4
.L_33:
        /*0390*/ 	.word	index@(.nv.constant0._ZN7cutlass13device_kernelINS_4conv6kernel13ConvUniversalINS1_16ConvProblemShapeILNS1_8OperatorE0ELi3EEENS1_10collective14CollectiveConvINS1_46MainloopSm90TmaGmmaWarpSpecializedImplicitGemmILS5_0ELi14ELi3EN4cute5tupleIJNSA_1CILi2EEENSC_ILi1EEESE_EEENS1_36KernelImplicitTmaWarpSpecializedSm90ELi1EEENSB_IJNSC_ILi128EEESI_NSB_IJNSC_ILi32EEEEEEEEENS_6half_tESM_NSA_8TiledMMAINSA_8MMA_AtomIJNSA_4SM904GMMA26MMA_64x128x16_F32F16F16_SSILNSQ_5MajorE0ELSS_0ELNSQ_7ScaleInE1ELST_1EEEEEENSA_6LayoutINSB_IJSE_SE_SE_EEENSB_IJNSC_ILi0EEESY_SY_EEEEENSB_IJNSA_10UnderscoreES11_S11_EEEEENS7_6detail26Sm90ImplicitGemmTileTraitsINSA_20SM90_TMA_LOAD_IM2COLENSA_14ComposedLayoutINSA_7SwizzleILi2ELi4ELi3EEENSA_18smem_ptr_flag_bitsILi16EEENSW_INSB_IJNSB_IJNSC_ILi8EEENSC_ILi16EEEEEENSB_IJSJ_SE_EEENSB_IJSE_NSC_ILi14EEEEEEEEENSB_IJNSB_IJSJ_NSC_ILi256EEEEEENSB_IJSE_SY_EEENSB_IJSY_NSC_ILi4096EEEEEEEEEEEEEvEENS15_INSA_23SM90_TMA_LOAD_MULTICASTES1Q_vEEEENS_8epilogue10collective6detail29Sm90TmaWarpSpecializedAdapterINS1W_15DefaultEpilogueISM_NSB_IJNSB_IJllllEEESE_SY_EEES21_NS1V_6thread17LinearCombinationISM_Li1EffLNS22_9ScaleType4KindE0ELNS_15FloatRoundStyleE2ESM_EENS_4gemm15EpilogueDefaultEEEEEvvEEEEvNT_6ParamsE)
        /*0394*/ 	.short	0x0210
        /*0396*/ 	.short	0x0470


	//----- nvinfo : EIATTR_SW_WAR
	.align		4
.L_34:
        /*0398*/ 	.byte	0x04, 0x36
        /*039a*/ 	.short	(.L_36 - .L_35)
.L_35:
        /*039c*/ 	.word	0x00000008
.L_36:


//--------------------- .nv.callgraph             --------------------------
	.section	.nv.callgraph,"",@"SHT_CUDA_CALLGRAPH"
	.align	4
	.sectionentsize	8
	.align		4
        /*0000*/ 	.word	0x00000000
	.align		4
        /*0004*/ 	.word	0xffffffff
	.align		4
        /*0008*/ 	.word	0x00000000
	.align		4
        /*000c*/ 	.word	0xfffffffe
	.align		4
        /*0010*/ 	.word	0x00000000
	.align		4
        /*0014*/ 	.word	0xfffffffd
	.align		4
        /*0018*/ 	.word	0x00000000
	.align		4
        /*001c*/ 	.word	0xfffffffc


//--------------------- .nv.constant4             --------------------------
	.section	.nv.constant4,"a",@progbits
	.align	8
	.align		8
.nv.constant4:
        /*0000*/ 	.dword	_ZN39_INTERNAL_66e2a6f3_4_k_cu_d5d03db8_35104cuda3std3__45__cpo5beginE
	.align		8
        /*0008*/ 	.dword	_ZN39_INTERNAL_66e2a6f3_4_k_cu_d5d03db8_35104cuda3std3__45__cpo3endE
	.align		8
        /*0010*/ 	.dword	_ZN39_INTERNAL_66e2a6f3_4_k_cu_d5d03db8_35104cuda3std3__45__cpo6cbeginE
	.align		8
        /*0018*/ 	.dword	_ZN39_INTERNAL_66e2a6f3_4_k_cu_d5d03db8_35104cuda3std3__45__cpo4cendE
	.align		8
        /*0020*/ 	.dword	_ZN39_INTERNAL_66e2a6f3_4_k_cu_d5d03db8_35104cuda3std3__441_GLOBAL__N__66e2a6f3_4_k_cu_d5d03db8_35106ignoreE
	.align		8
        /*0028*/ 	.dword	_ZN39_INTERNAL_66e2a6f3_4_k_cu_d5d03db8_35104cuda3std3__419piecewise_constructE
	.align		8
        /*0030*/ 	.dword	_ZN39_INTERNAL_66e2a6f3_4_k_cu_d5d03db8_35104cuda3std3__48in_placeE
	.align		8
        /*0038*/ 	.dword	_ZN39_INTERNAL_66e2a6f3_4_k_cu_d5d03db8_35104cuda3std6ranges3__45__cpo4swapE
	.align		8
        /*0040*/ 	.dword	_ZN39_INTERNAL_66e2a6f3_4_k_cu_d5d03db8_35104cuda3std6ranges3__45__cpo9iter_moveE
	.align		8
        /*0048*/ 	.dword	_ZN39_INTERNAL_66e2a6f3_4_k_cu_d5d03db8_35104cute7productE
	.align		8
        /*0050*/ 	.dword	_ZN39_INTERNAL_66e2a6f3_4_k_cu_d5d03db8_35104cute1_E


//--------------------- .text._ZN7cutlass13device_kernelINS_4conv6kernel13ConvUniversalINS1_16ConvProblemShapeILNS1_8OperatorE0ELi3EEENS1_10collective14CollectiveConvINS1_46MainloopSm90TmaGmmaWarpSpecializedImplicitGemmILS5_0ELi14ELi3EN4cute5tupleIJNSA_1CILi2EEENSC_ILi1EEESE_EEENS1_36KernelImplicitTmaWarpSpecializedSm90ELi1EEENSB_IJNSC_ILi128EEESI_NSB_IJNSC_ILi32EEEEEEEEENS_6half_tESM_NSA_8TiledMMAINSA_8MMA_AtomIJNSA_4SM904GMMA26MMA_64x128x16_F32F16F16_SSILNSQ_5MajorE0ELSS_0ELNSQ_7ScaleInE1ELST_1EEEEEENSA_6LayoutINSB_IJSE_SE_SE_EEENSB_IJNSC_ILi0EEESY_SY_EEEEENSB_IJNSA_10UnderscoreES11_S11_EEEEENS7_6detail26Sm90ImplicitGemmTileTraitsINSA_20SM90_TMA_LOAD_IM2COLENSA_14ComposedLayoutINSA_7SwizzleILi2ELi4ELi3EEENSA_18smem_ptr_flag_bitsILi16EEENSW_INSB_IJNSB_IJNSC_ILi8EEENSC_ILi16EEEEEENSB_IJSJ_SE_EEENSB_IJSE_NSC_ILi14EEEEEEEEENSB_IJNSB_IJSJ_NSC_ILi256EEEEEENSB_IJSE_SY_EEENSB_IJSY_NSC_ILi4096EEEEEEEEEEEEEvEENS15_INSA_23SM90_TMA_LOAD_MULTICASTES1Q_vEEEENS_8epilogue10collective6detail29Sm90TmaWarpSpecializedAdapterINS1W_15DefaultEpilogueISM_NSB_IJNSB_IJllllEEESE_SY_EEES21_NS1V_6thread17LinearCombinationISM_Li1EffLNS22_9ScaleType4KindE0ELNS_15FloatRoundStyleE2ESM_EENS_4gemm15EpilogueDefaultEEEEEvvEEEEvNT_6ParamsE --------------------------
	.section	.text._ZN7cutlass13device_kernelINS_4conv6kernel13ConvUniversalINS1_16ConvProblemShapeILNS1_8OperatorE0ELi3EEENS1_10collective14CollectiveConvINS1_46MainloopSm90TmaGmmaWarpSpecializedImplicitGemmILS5_0ELi14ELi3EN4cute5tupleIJNSA_1CILi2EEENSC_ILi1EEESE_EEENS1_36KernelImplicitTmaWarpSpecializedSm90ELi1EEENSB_IJNSC_ILi128EEESI_NSB_IJNSC_ILi32EEEEEEEEENS_6half_tESM_NSA_8TiledMMAINSA_8MMA_AtomIJNSA_4SM904GMMA26MMA_64x128x16_F32F16F16_SSILNSQ_5MajorE0ELSS_0ELNSQ_7ScaleInE1ELST_1EEEEEENSA_6LayoutINSB_IJSE_SE_SE_EEENSB_IJNSC_ILi0EEESY_SY_EEEEENSB_IJNSA_10UnderscoreES11_S11_EEEEENS7_6detail26Sm90ImplicitGemmTileTraitsINSA_20SM90_TMA_LOAD_IM2COLENSA_14ComposedLayoutINSA_7SwizzleILi2ELi4ELi3EEENSA_18smem_ptr_flag_bitsILi16EEENSW_INSB_IJNSB_IJNSC_ILi8EEENSC_ILi16EEEEEENSB_IJSJ_SE_EEENSB_IJSE_NSC_ILi14EEEEEEEEENSB_IJNSB_IJSJ_NSC_ILi256EEEEEENSB_IJSE_SY_EEENSB_IJSY_NSC_ILi4096EEEEEEEEEEEEEvEENS15_INSA_23SM90_TMA_LOAD_MULTICASTES1Q_vEEEENS_8epilogue10collective6detail29Sm90TmaWarpSpecializedAdapterINS1W_15DefaultEpilogueISM_NSB_IJNSB_IJllllEEESE_SY_EEES21_NS1V_6thread17LinearCombinationISM_Li1EffLNS22_9ScaleType4KindE0ELNS_15FloatRoundStyleE2ESM_EENS_4gemm15EpilogueDefaultEEEEEvvEEEEvNT_6ParamsE,"ax",@progbits
	.align	128
.text._ZN7cutlass13device_kernelINS_4conv6kernel13ConvUniversalINS1_16ConvProblemShapeILNS1_8OperatorE0ELi3EEENS1_10collective14CollectiveConvINS1_46MainloopSm90TmaGmmaWarpSpecializedImplicitGemmILS5_0ELi14ELi3EN4cute5tupleIJNSA_1CILi2EEENSC_ILi1EEESE_EEENS1_36KernelImplicitTmaWarpSpecializedSm90ELi1EEENSB_IJNSC_ILi128EEESI_NSB_IJNSC_ILi32EEEEEEEEENS_6half_tESM_NSA_8TiledMMAINSA_8MMA_AtomIJNSA_4SM904GMMA26MMA_64x128x16_F32F16F16_SSILNSQ_5MajorE0ELSS_0ELNSQ_7ScaleInE1ELST_1EEEEEENSA_6LayoutINSB_IJSE_SE_SE_EEENSB_IJNSC_ILi0EEESY_SY_EEEEENSB_IJNSA_10UnderscoreES11_S11_EEEEENS7_6detail26Sm90ImplicitGemmTileTraitsINSA_20SM90_TMA_LOAD_IM2COLENSA_14ComposedLayoutINSA_7SwizzleILi2ELi4ELi3EEENSA_18smem_ptr_flag_bitsILi16EEENSW_INSB_IJNSB_IJNSC_ILi8EEENSC_ILi16EEEEEENSB_IJSJ_SE_EEENSB_IJSE_NSC_ILi14EEEEEEEEENSB_IJNSB_IJSJ_NSC_ILi256EEEEEENSB_IJSE_SY_EEENSB_IJSY_NSC_ILi4096EEEEEEEEEEEEEvEENS15_INSA_23SM90_TMA_LOAD_MULTICASTES1Q_vEEEENS_8epilogue10collective6detail29Sm90TmaWarpSpecializedAdapterINS1W_15DefaultEpilogueISM_NSB_IJNSB_IJllllEEESE_SY_EEES21_NS1V_6thread17LinearCombinationISM_Li1EffLNS22_9ScaleType4KindE0ELNS_15FloatRoundStyleE2ESM_EENS_4gemm15EpilogueDefaultEEEEEvvEEEEvNT_6ParamsE:
        .type           _ZN7cutlass13device_kernelINS_4conv6kernel13ConvUniversalINS1_16ConvProblemShapeILNS1_8OperatorE0ELi3EEENS1_10collective14CollectiveConvINS1_46MainloopSm90TmaGmmaWarpSpecializedImplicitGemmILS5_0ELi14ELi3EN4cute5tupleIJNSA_1CILi2EEENSC_ILi1EEESE_EEENS1_36KernelImplicitTmaWarpSpecializedSm90ELi1EEENSB_IJNSC_ILi128EEESI_NSB_IJNSC_ILi32EEEEEEEEENS_6half_tESM_NSA_8TiledMMAINSA_8MMA_AtomIJNSA_4SM904GMMA26MMA_64x128x16_F32F16F16_SSILNSQ_5MajorE0ELSS_0ELNSQ_7ScaleInE1ELST_1EEEEEENSA_6LayoutINSB_IJSE_SE_SE_EEENSB_IJNSC_ILi0EEESY_SY_EEEEENSB_IJNSA_10UnderscoreES11_S11_EEEEENS7_6detail26Sm90ImplicitGemmTileTraitsINSA_20SM90_TMA_LOAD_IM2COLENSA_14ComposedLayoutINSA_7SwizzleILi2ELi4ELi3EEENSA_18smem_ptr_flag_bitsILi16EEENSW_INSB_IJNSB_IJNSC_ILi8EEENSC_ILi16EEEEEENSB_IJSJ_SE_EEENSB_IJSE_NSC_ILi14EEEEEEEEENSB_IJNSB_IJSJ_NSC_ILi256EEEEEENSB_IJSE_SY_EEENSB_IJSY_NSC_ILi4096EEEEEEEEEEEEEvEENS15_INSA_23SM90_TMA_LOAD_MULTICASTES1Q_vEEEENS_8epilogue10collective6detail29Sm90TmaWarpSpecializedAdapterINS1W_15DefaultEpilogueISM_NSB_IJNSB_IJllllEEESE_SY_EEES21_NS1V_6thread17LinearCombinationISM_Li1EffLNS22_9ScaleType4KindE0ELNS_15FloatRoundStyleE2ESM_EENS_4gemm15EpilogueDefaultEEEEEvvEEEEvNT_6ParamsE,@function
        .size           _ZN7cutlass13device_kernelINS_4conv6kernel13ConvUniversalINS1_16ConvProblemShapeILNS1_8OperatorE0ELi3EEENS1_10collective14CollectiveConvINS1_46MainloopSm90TmaGmmaWarpSpecializedImplicitGemmILS5_0ELi14ELi3EN4cute5tupleIJNSA_1CILi2EEENSC_ILi1EEESE_EEENS1_36KernelImplicitTmaWarpSpecializedSm90ELi1EEENSB_IJNSC_ILi128EEESI_NSB_IJNSC_ILi32EEEEEEEEENS_6half_tESM_NSA_8TiledMMAINSA_8MMA_AtomIJNSA_4SM904GMMA26MMA_64x128x16_F32F16F16_SSILNSQ_5MajorE0ELSS_0ELNSQ_7ScaleInE1ELST_1EEEEEENSA_6LayoutINSB_IJSE_SE_SE_EEENSB_IJNSC_ILi0EEESY_SY_EEEEENSB_IJNSA_10UnderscoreES11_S11_EEEEENS7_6detail26Sm90ImplicitGemmTileTraitsINSA_20SM90_TMA_LOAD_IM2COLENSA_14ComposedLayoutINSA_7SwizzleILi2ELi4ELi3EEENSA_18smem_ptr_flag_bitsILi16EEENSW_INSB_IJNSB_IJNSC_ILi8EEENSC_ILi16EEEEEENSB_IJSJ_SE_EEENSB_IJSE_NSC_ILi14EEEEEEEEENSB_IJNSB_IJSJ_NSC_ILi256EEEEEENSB_IJSE_SY_EEENSB_IJSY_NSC_ILi4096EEEEEEEEEEEEEvEENS15_INSA_23SM90_TMA_LOAD_MULTICASTES1Q_vEEEENS_8epilogue10collective6detail29Sm90TmaWarpSpecializedAdapterINS1W_15DefaultEpilogueISM_NSB_IJNSB_IJllllEEESE_SY_EEES21_NS1V_6thread17LinearCombinationISM_Li1EffLNS22_9ScaleType4KindE0ELNS_15FloatRoundStyleE2ESM_EENS_4gemm15EpilogueDefaultEEEEEvvEEEEvNT_6ParamsE,(.L_x_302 - _ZN7cutlass13device_kernelINS_4conv6kernel13ConvUniversalINS1_16ConvProblemShapeILNS1_8OperatorE0ELi3EEENS1_10collective14CollectiveConvINS1_46MainloopSm90TmaGmmaWarpSpecializedImplicitGemmILS5_0ELi14ELi3EN4cute5tupleIJNSA_1CILi2EEENSC_ILi1EEESE_EEENS1_36KernelImplicitTmaWarpSpecializedSm90ELi1EEENSB_IJNSC_ILi128EEESI_NSB_IJNSC_ILi32EEEEEEEEENS_6half_tESM_NSA_8TiledMMAINSA_8MMA_AtomIJNSA_4SM904GMMA26MMA_64x128x16_F32F16F16_SSILNSQ_5MajorE0ELSS_0ELNSQ_7ScaleInE1ELST_1EEEEEENSA_6LayoutINSB_IJSE_SE_SE_EEENSB_IJNSC_ILi0EEESY_SY_EEEEENSB_IJNSA_10UnderscoreES11_S11_EEEEENS7_6detail26Sm90ImplicitGemmTileTraitsINSA_20SM90_TMA_LOAD_IM2COLENSA_14ComposedLayoutINSA_7SwizzleILi2ELi4ELi3EEENSA_18smem_ptr_flag_bitsILi16EEENSW_INSB_IJNSB_IJNSC_ILi8EEENSC_ILi16EEEEEENSB_IJSJ_SE_EEENSB_IJSE_NSC_ILi14EEEEEEEEENSB_IJNSB_IJSJ_NSC_ILi256EEEEEENSB_IJSE_SY_EEENSB_IJSY_NSC_ILi4096EEEEEEEEEEEEEvEENS15_INSA_23SM90_TMA_LOAD_MULTICASTES1Q_vEEEENS_8epilogue10collective6detail29Sm90TmaWarpSpecializedAdapterINS1W_15DefaultEpilogueISM_NSB_IJNSB_IJllllEEESE_SY_EEES21_NS1V_6thread17LinearCombinationISM_Li1EffLNS22_9ScaleType4KindE0ELNS_15FloatRoundStyleE2ESM_EENS_4gemm15EpilogueDefaultEEEEEvvEEEEvNT_6ParamsE)
        .other          _ZN7cutlass13device_kernelINS_4conv6kernel13ConvUniversalINS1_16ConvProblemShapeILNS1_8OperatorE0ELi3EEENS1_10collective14CollectiveConvINS1_46MainloopSm90TmaGmmaWarpSpecializedImplicitGemmILS5_0ELi14ELi3EN4cute5tupleIJNSA_1CILi2EEENSC_ILi1EEESE_EEENS1_36KernelImplicitTmaWarpSpecializedSm90ELi1EEENSB_IJNSC_ILi128EEESI_NSB_IJNSC_ILi32EEEEEEEEENS_6half_tESM_NSA_8TiledMMAINSA_8MMA_AtomIJNSA_4SM904GMMA26MMA_64x128x16_F32F16F16_SSILNSQ_5MajorE0ELSS_0ELNSQ_7ScaleInE1ELST_1EEEEEENSA_6LayoutINSB_IJSE_SE_SE_EEENSB_IJNSC_ILi0EEESY_SY_EEEEENSB_IJNSA_10UnderscoreES11_S11_EEEEENS7_6detail26Sm90ImplicitGemmTileTraitsINSA_20SM90_TMA_LOAD_IM2COLENSA_14ComposedLayoutINSA_7SwizzleILi2ELi4ELi3EEENSA_18smem_ptr_flag_bitsILi16EEENSW_INSB_IJNSB_IJNSC_ILi8EEENSC_ILi16EEEEEENSB_IJSJ_SE_EEENSB_IJSE_NSC_ILi14EEEEEEEEENSB_IJNSB_IJSJ_NSC_ILi256EEEEEENSB_IJSE_SY_EEENSB_IJSY_NSC_ILi4096EEEEEEEEEEEEEvEENS15_INSA_23SM90_TMA_LOAD_MULTICASTES1Q_vEEEENS_8epilogue10collective6detail29Sm90TmaWarpSpecializedAdapterINS1W_15DefaultEpilogueISM_NSB_IJNSB_IJllllEEESE_SY_EEES21_NS1V_6thread17LinearCombinationISM_Li1EffLNS22_9ScaleType4KindE0ELNS_15FloatRoundStyleE2ESM_EENS_4gemm15EpilogueDefaultEEEEEvvEEEEvNT_6ParamsE,@"STO_CUDA_ENTRY STV_DEFAULT"
_ZN7cutlass13device_kernelINS_4conv6kernel13ConvUniversalINS1_16ConvProblemShapeILNS1_8OperatorE0ELi3EEENS1_10collective14CollectiveConvINS1_46MainloopSm90TmaGmmaWarpSpecializedImplicitGemmILS5_0ELi14ELi3EN4cute5tupleIJNSA_1CILi2EEENSC_ILi1EEESE_EEENS1_36KernelImplicitTmaWarpSpecializedSm90ELi1EEENSB_IJNSC_ILi128EEESI_NSB_IJNSC_ILi32EEEEEEEEENS_6half_tESM_NSA_8TiledMMAINSA_8MMA_AtomIJNSA_4SM904GMMA26MMA_64x128x16_F32F16F16_SSILNSQ_5MajorE0ELSS_0ELNSQ_7ScaleInE1ELST_1EEEEEENSA_6LayoutINSB_IJSE_SE_SE_EEENSB_IJNSC_ILi0EEESY_SY_EEEEENSB_IJNSA_10UnderscoreES11_S11_EEEEENS7_6detail26Sm90ImplicitGemmTileTraitsINSA_20SM90_TMA_LOAD_IM2COLENSA_14ComposedLayoutINSA_7SwizzleILi2ELi4ELi3EEENSA_18smem_ptr_flag_bitsILi16EEENSW_INSB_IJNSB_IJNSC_ILi8EEENSC_ILi16EEEEEENSB_IJSJ_SE_EEENSB_IJSE_NSC_ILi14EEEEEEEEENSB_IJNSB_IJSJ_NSC_ILi256EEEEEENSB_IJSE_SY_EEENSB_IJSY_NSC_ILi4096EEEEEEEEEEEEEvEENS15_INSA_23SM90_TMA_LOAD_MULTICASTES1Q_vEEEENS_8epilogue10collective6detail29Sm90TmaWarpSpecializedAdapterINS1W_15DefaultEpilogueISM_NSB_IJNSB_IJllllEEESE_SY_EEES21_NS1V_6thread17LinearCombinationISM_Li1EffLNS22_9ScaleType4KindE0ELNS_15FloatRoundStyleE2ESM_EENS_4gemm15EpilogueDefaultEEEEEvvEEEEvNT_6ParamsE:
[----:B------:R-:W-:Y:S01]  /*0000*/  LDC R1, c[0x0][0x28] ;  /* 0x00000a00ff017b82 */ /* 0x000fe20000000800 */
[----:B------:R-:W0:Y:S01]  /*0010*/  S2R R11, SR_TID.X ;  /* 0x00000000000b7919 */ /* 0x000e220000002100 */
[----:B------:R-:W-:Y:S01]  /*0020*/  ELECT P0, URZ, PT ;  /* 0x00000000003f782f */ /* 0x000fe20003800000 */
[----:B------:R-:W-:Y:S01]  /*0030*/  BSSY B0, `(.L_x_0) ;  /* 0x0000010000007945 */ /* 0x000fe20003800000 */
[----:B------:R-:W1:Y:S01]  /*0040*/  S2R R12, SR_CTAID.X ;  /* 0x00000000000c7919 */ /* 0x000e620000002500 */
[--C-:B0-----:R-:W-:Y:S02]  /*0050*/  SHF.R.U32.HI R0, RZ, 0x5, R11.reuse ;  /* 0x00000005ff007819 */ /* 0x101fe4000001160b */
[----:B------:R-:W-:-:S03]  /*0060*/  SHF.R.U32.HI R3, RZ, 0x7, R11 ;  /* 0x00000007ff037819 */ /* 0x000fc6000001160b */
[----:B------:R-:W0:Y:S04]  /*0070*/  SHFL.IDX PT, R2, R0, RZ, 0x1f ;  /* 0x00001fff00027589 */ /* 0x000e2800000e0000 */
[----:B------:R2:W3:Y:S01]  /*0080*/  SHFL.IDX PT, R10, R3, RZ, 0x1f ;  /* 0x00001fff030a7589 */ /* 0x0004e200000e0000 */
[----:B0-----:R-:W-:-:S13]  /*0090*/  ISETP.NE.OR P0, PT, R2, RZ, !P0 ;  /* 0x000000ff0200720c */ /* 0x001fda0004705670 */
[----:B-123--:R-:W-:Y:S05]  /*00a0*/  @P0 BRA `(.L_x_1) ;  /* 0x0000000000200947 */ /* 0x00efea0003800000 */
[----:B------:R-:W-:Y:S02]  /*00b0*/  ULDC.64 UR4, c[0x0][0x198] ;  /* 0x0000660000047ab9 */ /* 0x000fe40000000a00 */
[----:B------:R-:W-:Y:S02]  /*00c0*/  UIADD3 UR6, UP0, UR4, 0xf0, URZ ;  /* 0x000000f004067890 */ /* 0x000fe4000ff1e03f */
[----:B------:R-:W-:Y:S02]  /*00d0*/  UIADD3 UR4, UP1, UR4, 0x270, URZ ;  /* 0x0000027004047890 */ /* 0x000fe4000ff3e03f */
[----:B------:R-:W-:Y:S02]  /*00e0*/  UIADD3.X UR7, URZ, UR5, URZ, UP0, !UPT ;  /* 0x000000053f077290 */ /* 0x000fe400087fe43f */
[----:B------:R-:W-:-:S07]  /*00f0*/  UIADD3.X UR5, URZ, UR5, URZ, UP1, !UPT ;  /* 0x000000053f057290 */ /* 0x000fce0008ffe43f */
[----:B------:R0:W-:Y:S02]  /*0100*/  UTMACCTL.PF [UR6] ;  /* 0x00000000060079b9 */ /* 0x0001e40008040000 */
[----:B------:R0:W-:Y:S02]  /*0110*/  UTMACCTL.PF [UR4] ;  /* 0x00000000040079b9 */ /* 0x0001e40008040000 */
[----:B0-----:R-:W-:Y:S01]  /*0120*/  NOP ;  /* 0x0000000000007918 */ /* 0x001fe20000000000 */
.L_x_1:
[----:B------:R-:W-:Y:S05]  /*0130*/  BSYNC B0 ;  /* 0x0000000000007941 */ /* 0x000fea0003800000 */
.L_x_0:
[----:B------:R-:W0:Y:S01]  /*0140*/  SHFL.IDX PT, R0, R0, RZ, 0x1f ;  /* 0x00001fff00007589 */ /* 0x000e2200000e0000 */
[----:B------:R-:W-:Y:S02]  /*0150*/  SHF.R.S32.HI R4, RZ, 0x1f, R11 ;  /* 0x0000001fff047819 */ /* 0x000fe4000001140b */
[----:B------:R-:W-:Y:S01]  /*0160*/  I2FP.F32.U32 R6, R12 ;  /* 0x0000000c00067245 */ /* 0x000fe20000201000 */
[----:B------:R-:W1:Y:S01]  /*0170*/  S2R R13, SR_CTAID.Y ;  /* 0x00000000000d7919 */ /* 0x000e620000002600 */
[----:B------:R-:W-:-:S04]  /*0180*/  LEA.HI R4, R4, R11, RZ, 0x7 ;  /* 0x0000000b04047211 */ /* 0x000fc800078f38ff */
[----:B------:R-:W-:-:S05]  /*0190*/  LOP3.LUT R4, R4, 0xffffff80, RZ, 0xc0, !PT ;  /* 0xffffff8004047812 */ /* 0x000fca00078ec0ff */
[----:B------:R-:W-:-:S05]  /*01a0*/  IMAD.IADD R14, R11, 0x1, -R4 ;  /* 0x000000010b0e7824 */ /* 0x000fca00078e0a04 */
[----:B------:R-:W-:-:S04]  /*01b0*/  SHF.R.S32.HI R3, RZ, 0x1f, R14 ;  /* 0x0000001fff037819 */ /* 0x000fc8000001140e */
[----:B------:R-:W-:Y:S02]  /*01c0*/  LEA.HI R3, R3, R14, RZ, 0x3 ;  /* 0x0000000e03037211 */ /* 0x000fe400078f18ff */
[----:B0-----:R-:W-:Y:S02]  /*01d0*/  ISETP.NE.AND P0, PT, R0, RZ, PT ;  /* 0x000000ff0000720c */ /* 0x001fe40003f05270 */
[--C-:B------:R-:W-:Y:S02]  /*01e0*/  SHF.R.S32.HI R4, RZ, 0x3, R3.reuse ;  /* 0x00000003ff047819 */ /* 0x100fe40000011403 */
[----:B------:R-:W-:Y:S02]  /*01f0*/  SHF.R.S32.HI R3, RZ, 0x1f, R3 ;  /* 0x0000001fff037819 */ /* 0x000fe40000011403 */
[----:B------:R-:W-:-:S07]  /*0200*/  SHF.R.S32.HI R5, RZ, 0x1f, R0 ;  /* 0x0000001fff057819 */ /* 0x000fce0000011400 */
[----:B-1----:R-:W-:Y:S05]  /*0210*/  @P0 BRA `(.L_x_2) ;  /* 0x0000000000b40947 */ /* 0x002fea0003800000 */
[----:B------:R-:W-:Y:S01]  /*0220*/  ELECT P0, URZ, PT ;  /* 0x00000000003f782f */ /* 0x000fe20003800000 */
[----:B------:R-:W-:-:S12]  /*0230*/  BSSY B0, `(.L_x_2) ;  /* 0x000002b000007945 */ /* 0x000fd80003800000 */
[----:B------:R-:W-:Y:S05]  /*0240*/  @!P0 BRA `(.L_x_3) ;  /* 0x0000000000a48947 */ /* 0x000fea0003800000 */
[----:B------:R-:W0:Y:S01]  /*0250*/  S2UR UR8, SR_CgaCtaId ;  /* 0x00000000000879c3 */ /* 0x000e220000008800 */
[----:B------:R-:W-:Y:S01]  /*0260*/  UMOV UR4, 0x400 ;  /* 0x0000040000047882 */ /* 0x000fe20000000000 */
[----:B------:R-:W-:Y:S01]  /*0270*/  UMOV UR5, 0x1 ;  /* 0x0000000100057882 */ /* 0x000fe20000000000 */
[----:B------:R-:W-:Y:S02]  /*0280*/  UMOV UR6, 0x2 ;  /* 0x0000000200067882 */ /* 0x000fe40000000000 */
[----:B------:R-:W-:-:S04]  /*0290*/  UIADD3 UR6, -UR6, 0x100000, URZ ;  /* 0x0010000006067890 */ /* 0x000fc8000fffe13f */
[----:B------:R-:W-:Y:S02]  /*02a0*/  USHF.L.U32 UR7, UR6, 0xb, URZ ;  /* 0x0000000b06077899 */ /* 0x000fe4000800063f */
[----:B------:R-:W-:Y:S02]  /*02b0*/  USHF.L.U32 UR6, UR6, 0x1, URZ ;  /* 0x0000000106067899 */ /* 0x000fe4000800063f */
[----:B0-----:R-:W-:Y:S02]  /*02c0*/  ULEA UR8, UR8, UR4, 0x18 ;  /* 0x0000000408087291 */ /* 0x001fe4000f8ec03f */
[----:B------:R-:W-:-:S04]  /*02d0*/  UIADD3 UR4, -UR5, 0x100000, URZ ;  /* 0x0010000005047890 */ /* 0x000fc8000fffe13f */
[----:B------:R-:W-:Y:S02]  /*02e0*/  USHF.L.U32 UR5, UR4, 0xb, URZ ;  /* 0x0000000b04057899 */ /* 0x000fe4000800063f */
[----:B------:R-:W-:Y:S01]  /*02f0*/  USHF.L.U32 UR4, UR4, 0x1, URZ ;  /* 0x0000000104047899 */ /* 0x000fe2000800063f */
[----:B------:R-:W0:Y:S11]  /*0300*/  FENCE.VIEW.ASYNC.S ;  /* 0x00000000000073c6 */ /* 0x000e360000000000 */
[----:B0-----:R0:W1:Y:S01]  /*0310*/  SYNCS.EXCH.64 URZ, [UR8+0x38000], UR4 ;  /* 0x03800004083f75b2 */ /* 0x0010620008000100 */
[----:B------:R0:W2:Y:S01]  /*0320*/  SYNCS.EXCH.64 URZ, [UR8+0x38070], UR6 ;  /* 0x03807006083f75b2 */ /* 0x0000a20008000100 */
[----:B------:R0:W3:Y:S01]  /*0330*/  SYNCS.EXCH.64 URZ, [UR8+0x38008], UR4 ;  /* 0x03800804083f75b2 */ /* 0x0000e20008000100 */
[----:B------:R0:W4:Y:S01]  /*0340*/  SYNCS.EXCH.64 URZ, [UR8+0x38078], UR6 ;  /* 0x03807806083f75b2 */ /* 0x0001220008000100 */
[----:B------:R0:W0:Y:S01]  /*0350*/  SYNCS.EXCH.64 URZ, [UR8+0x38010], UR4 ;  /* 0x03801004083f75b2 */ /* 0x0000220008000100 */
        /* <DEDUP_REMOVED lines=23> */
[----:B-1234-:R-:W-:Y:S01]  /*04d0*/  NOP ;  /* 0x0000000000007918 */ /* 0x01efe20000000000 */
.L_x_3:
[----:B0-----:R-:W-:Y:S05]  /*04e0*/  BSYNC B0 ;  /* 0x0000000000007941 */ /* 0x001fea0003800000 */
.L_x_2:
[----:B------:R-:W-:Y:S01]  /*04f0*/  ULDC UR4, c[0x0][0x150] ;  /* 0x0000540000047ab9 */ /* 0x000fe20000000800 */
[----:B------:R-:W-:Y:S01]  /*0500*/  LEA.HI R3, R3, R4, RZ, 0x2 ;  /* 0x0000000403037211 */ /* 0x000fe200078f10ff */
[----:B------:R-:W-:Y:S01]  /*0510*/  FMUL R6, R6, UR4 ;  /* 0x0000000406067c20 */ /* 0x000fe20008400000 */
[----:B------:R-:W-:Y:S01]  /*0520*/  LEA.HI R5, R5, R0, RZ, 0x2 ;  /* 0x0000000005057211 */ /* 0x000fe200078f10ff */
[----:B------:R-:W-:Y:S01]  /*0530*/  ULDC UR4, c[0x0][0x154] ;  /* 0x0000550000047ab9 */ /* 0x000fe20000000800 */
[----:B------:R-:W-:Y:S01]  /*0540*/  LOP3.LUT R3, R3, 0xfffffffc, RZ, 0xc0, !PT ;  /* 0xfffffffc03037812 */ /* 0x000fe200078ec0ff */
[----:B------:R-:W0:Y:S01]  /*0550*/  LDC R8, c[0x0][0x140] ;  /* 0x00005000ff087b82 */ /* 0x000e220000000800 */
[----:B------:R-:W-:Y:S01]  /*0560*/  LOP3.LUT R5, R5, 0x3ffffffc, RZ, 0xc0, !PT ;  /* 0x3ffffffc05057812 */ /* 0x000fe200078ec0ff */
[----:B------:R-:W1:Y:S01]  /*0570*/  F2I.U32.TRUNC.NTZ R6, R6 ;  /* 0x0000000600067305 */ /* 0x000e62000020f000 */
[----:B------:R-:W-:Y:S01]  /*0580*/  LOP3.LUT P0, RZ, R14, 0x7, RZ, 0xc0, !PT ;  /* 0x000000070eff7812 */ /* 0x000fe2000780c0ff */
[----:B------:R-:W-:Y:S01]  /*0590*/  IMAD.IADD R3, R4, 0x1, -R3 ;  /* 0x0000000104037824 */ /* 0x000fe200078e0a03 */
[----:B------:R-:W-:Y:S01]  /*05a0*/  I2FP.F32.U32 R4, R13 ;  /* 0x0000000d00047245 */ /* 0x000fe20000201000 */
[----:B------:R-:W-:Y:S01]  /*05b0*/  IMAD.IADD R0, R0, 0x1, -R5 ;  /* 0x0000000100007824 */ /* 0x000fe200078e0a05 */
[----:B------:R-:W-:Y:S01]  /*05c0*/  ISETP.NE.AND P3, PT, R10, 0x1, PT ;  /* 0x000000010a00780c */ /* 0x000fe20003f65270 */
[----:B------:R-:W-:Y:S01]  /*05d0*/  NOP ;  /* 0x0000000000007918 */ /* 0x000fe20000000000 */
[----:B------:R-:W-:Y:S01]  /*05e0*/  NOP ;  /* 0x0000000000007918 */ /* 0x000fe20000000000 */
[----:B------:R-:W-:-:S02]  /*05f0*/  IMAD R0, R0, 0x4, R3 ;  /* 0x0000000400007824 */ /* 0x000fc400078e0203 */
[----:B------:R-:W-:Y:S01]  /*0600*/  FMUL R7, R4, UR4 ;  /* 0x0000000404077c20 */ /* 0x000fe20008400000 */
[----:B------:R-:W-:Y:S02]  /*0610*/  ULDC UR4, c[0x0][0x144] ;  /* 0x0000510000047ab9 */ /* 0x000fe40000000800 */
[C---:B------:R-:W-:Y:S01]  /*0620*/  LEA.HI R3, R0.reuse, R0, RZ, 0x1 ;  /* 0x0000000000037211 */ /* 0x040fe200078f08ff */
[----:B-1----:R-:W-:Y:S02]  /*0630*/  IMAD.MOV R5, RZ, RZ, -R6 ;  /* 0x000000ffff057224 */ /* 0x002fe400078e0a06 */
[----:B------:R-:W1:Y:S01]  /*0640*/  F2I.U32.TRUNC.NTZ R7, R7 ;  /* 0x0000000700077305 */ /* 0x000e62000020f000 */
[----:B------:R-:W-:Y:S01]  /*0650*/  LOP3.LUT R3, R3, 0xfffffffe, RZ, 0xc0, !PT ;  /* 0xfffffffe03037812 */ /* 0x000fe200078ec0ff */
[----:B------:R-:W-:Y:S01]  /*0660*/  IMAD R4, R5, UR4, R12 ;  /* 0x0000000405047c24 */ /* 0x000fe2000f8e020c */
[----:B------:R-:W-:Y:S01]  /*0670*/  ULDC UR4, c[0x0][0x148] ;  /* 0x0000520000047ab9 */ /* 0x000fe20000000800 */
[----:B------:R-:W-:Y:S01]  /*0680*/  IMAD.SHL.U32 R5, R0, 0x4, RZ ;  /* 0x0000000400057824 */ /* 0x000fe200078e00ff */
[----:B0-----:R-:W-:Y:S01]  /*0690*/  ISETP.EQ.U32.AND P1, PT, R8, 0x1, PT ;  /* 0x000000010800780c */ /* 0x001fe20003f22070 */
[----:B------:R-:W-:-:S03]  /*06a0*/  IMAD.IADD R3, R0, 0x1, -R3 ;  /* 0x0000000100037824 */ /* 0x000fc600078e0a03 */
[----:B------:R-:W-:Y:S02]  /*06b0*/  LOP3.LUT R0, R0, 0xc, R5, 0x78, !PT ;  /* 0x0000000c00007812 */ /* 0x000fe400078e7805 */
[----:B------:R-:W-:Y:S02]  /*06c0*/  ISETP.NE.AND P4, PT, R3, R4, PT ;  /* 0x000000040300720c */ /* 0x000fe40003f85270 */
[----:B------:R-:W-:Y:S01]  /*06d0*/  SHF.R.S32.HI R3, RZ, 0x1f, R2 ;  /* 0x0000001fff037819 */ /* 0x000fe20000011402 */
[----:B-1----:R-:W-:Y:S01]  /*06e0*/  IMAD.MOV R6, RZ, RZ, -R7 ;  /* 0x000000ffff067224 */ /* 0x002fe200078e0a07 */
[----:B------:R-:W-:Y:S02]  /*06f0*/  ISETP.LT.U32.AND P0, PT, R0, 0x2, !P0 ;  /* 0x000000020000780c */ /* 0x000fe40004701070 */
[----:B------:R-:W-:Y:S01]  /*0700*/  LEA.HI R3, R3, R2, RZ, 0x2 ;  /* 0x0000000203037211 */ /* 0x000fe200078f10ff */
[----:B------:R-:W-:-:S03]  /*0710*/  IMAD R7, R6, UR4, R13 ;  /* 0x0000000406077c24 */ /* 0x000fc6000f8e020d */
[----:B------:R-:W-:-:S03]  /*0720*/  LOP3.LUT R3, R3, 0xfffffffc, RZ, 0xc0, !PT ;  /* 0xfffffffc03037812 */ /* 0x000fc600078ec0ff */
[----:B------:R-:W-:Y:S02]  /*0730*/  @P4 LEA.HI R4, R0, R0, RZ, 0x1 ;  /* 0x0000000000044211 */ /* 0x000fe400078f08ff */
[----:B------:R-:W-:Y:S01]  /*0740*/  IMAD.IADD R5, R2, 0x1, -R3 ;  /* 0x0000000102057824 */ /* 0x000fe200078e0a03 */
[----:B------:R-:W-:Y:S02]  /*0750*/  SEL R3, RZ, 0x1, !P0 ;  /* 0x00000001ff037807 */ /* 0x000fe40004000000 */
[----:B------:R-:W-:Y:S02]  /*0760*/  @P4 SHF.R.S32.HI R4, RZ, 0x1, R4 ;  /* 0x00000001ff044819 */ /* 0x000fe40000011404 */
[----:B------:R-:W-:Y:S02]  /*0770*/  LOP3.LUT P2, RZ, R10, R5, RZ, 0xfc, !PT ;  /* 0x000000050aff7212 */ /* 0x000fe4000784fcff */
[----:B------:R-:W-:Y:S01]  /*0780*/  @P4 ISETP.NE.AND P5, PT, R4, R7, PT ;  /* 0x000000070400420c */ /* 0x000fe20003fa5270 */
[----:B------:R-:W-:Y:S01]  /*0790*/  IMAD.MOV.U32 R4, RZ, RZ, 0x1 ;  /* 0x00000001ff047424 */ /* 0x000fe200078e00ff */
[----:B------:R-:W-:-:S02]  /*07a0*/  SEL R2, RZ, 0x1, P2 ;  /* 0x00000001ff027807 */ /* 0x000fc40001000000 */
[----:B------:R-:W-:Y:S02]  /*07b0*/  @P4 SEL R4, RZ, 0x1, P5 ;  /* 0x00000001ff044807 */ /* 0x000fe40002800000 */
[----:B------:R-:W-:Y:S02]  /*07c0*/  SEL R2, R2, 0x2, P3 ;  /* 0x0000000202027807 */ /* 0x000fe40001800000 */
[----:B------:R-:W-:Y:S01]  /*07d0*/  LOP3.LUT R4, R4, R3, RZ, 0xc0, !PT ;  /* 0x0000000304047212 */ /* 0x000fe200078ec0ff */
[----:B------:R-:W-:Y:S06]  /*07e0*/  @!P1 BRA `(.L_x_4) ;  /* 0x0000000000089947 */ /* 0x000fec0003800000 */
[----:B------:R-:W-:Y:S01]  /*07f0*/  UCGABAR_ARV ;  /* 0x00000000000079c7 */ /* 0x000fe20008000000 */
[----:B------:R-:W-:Y:S05]  /*0800*/  BRA `(.L_x_5) ;  /* 0x0000000000047947 */ /* 0x000fea0003800000 */
.L_x_4:
[----:B------:R-:W-:Y:S01]  /*0810*/  NOP ;  /* 0x0000000000007918 */ /* 0x000fe20000000000 */
.L_x_5:
[----:B------:R-:W-:Y:S01]  /*0820*/  ULDC.64 UR4, c[0x0][0x618] ;  /* 0x0001860000047ab9 */ /* 0x000fe20000000a00 */
[----:B------:R-:W-:Y:S01]  /*0830*/  ULDC.64 UR12, c[0x0][0x208] ;  /* 0x00008200000c7ab9 */ /* 0x000fe20000000a00 */
[----:B------:R-:W-:-:S04]  /*0840*/  ISETP.NE.U32.AND P0, PT, RZ, UR4, PT ;  /* 0x00000004ff007c0c */ /* 0x000fc8000bf05070 */
[----:B------:R-:W-:-:S13]  /*0850*/  ISETP.NE.AND.EX P0, PT, RZ, UR5, PT, P0 ;  /* 0x00000005ff007c0c */ /* 0x000fda000bf05300 */
[----:B------:R-:W-:Y:S05]  /*0860*/  @!P0 BRA `(.L_x_6) ;  /* 0x00000000001c8947 */ /* 0x000fea0003800000 */
[----:B------:R-:W0:Y:S02]  /*0870*/  LDC.64 R6, c[0x0][0x618] ;  /* 0x00018600ff067b82 */ /* 0x000e240000000a00 */
[----:B0-----:R-:W2:Y:S02]  /*0880*/  LDG.E.64 R6, desc[UR12][R6.64] ;  /* 0x0000000c06067981 */ /* 0x001ea4000c1e1b00 */
[----:B--2---:R-:W-:-:S04]  /*0890*/  ISETP.NE.U32.AND P0, PT, R6, RZ, PT ;  /* 0x000000ff0600720c */ /* 0x004fc80003f05070 */
[----:B------:R-:W-:-:S13]  /*08a0*/  ISETP.NE.AND.EX P0, PT, R7, RZ, PT, P0 ;  /* 0x000000ff0700720c */ /* 0x000fda0003f05300 */
[----:B------:R-:W-:Y:S05]  /*08b0*/  @!P0 BRA `(.L_x_6) ;  /* 0x0000000000088947 */ /* 0x000fea0003800000 */
[----:B------:R0:W5:Y:S01]  /*08c0*/  LD.E R8, desc[UR12][R6.64] ;  /* 0x0000000c06087980 */ /* 0x000162000c101900 */
[----:B------:R-:W-:Y:S05]  /*08d0*/  BRA `(.L_x_7) ;  /* 0x0000000000207947 */ /* 0x000fea0003800000 */
.L_x_6:
[----:B------:R-:W-:Y:S02]  /*08e0*/  ULDC.64 UR4, c[0x0][0x608] ;  /* 0x0001820000047ab9 */ /* 0x000fe40000000a00 */
[----:B------:R-:W-:-:S04]  /*08f0*/  ISETP.NE.U32.AND P0, PT, RZ, UR4, PT ;  /* 0x00000004ff007c0c */ /* 0x000fc8000bf05070 */
[----:B------:R-:W-:-:S13]  /*0900*/  ISETP.NE.AND.EX P0, PT, RZ, UR5, PT, P0 ;  /* 0x00000005ff007c0c */ /* 0x000fda000bf05300 */
[----:B------:R-:W-:Y:S05]  /*0910*/  @!P0 BRA `(.L_x_8) ;  /* 0x00000000000c8947 */ /* 0x000fea0003800000 */
[----:B------:R-:W0:Y:S02]  /*0920*/  LDC.64 R8, c[0x0][0x608] ;  /* 0x00018200ff087b82 */ /* 0x000e240000000a00 */
[----:B0-----:R1:W5:Y:S01]  /*0930*/  LDG.E R8, desc[UR12][R8.64] ;  /* 0x0000000c08087981 */ /* 0x001362000c1e1900 */
[----:B------:R-:W-:Y:S05]  /*0940*/  BRA `(.L_x_7) ;  /* 0x0000000000047947 */ /* 0x000fea0003800000 */
.L_x_8:
[----:B------:R-:W2:Y:S02]  /*0950*/  LDC R8, c[0x0][0x600] ;  /* 0x00018000ff087b82 */ /* 0x000ea40000000800 */
.L_x_7:
[----:B------:R-:W-:Y:S02]  /*0960*/  ULDC.64 UR4, c[0x0][0x620] ;  /* 0x0001880000047ab9 */ /* 0x000fe40000000a00 */
[----:B------:R-:W-:-:S04]  /*0970*/  ISETP.NE.U32.AND P0, PT, RZ, UR4, PT ;  /* 0x00000004ff007c0c */ /* 0x000fc8000bf05070 */
[----:B------:R-:W-:-:S13]  /*0980*/  ISETP.NE.AND.EX P0, PT, RZ, UR5, PT, P0 ;  /* 0x00000005ff007c0c */ /* 0x000fda000bf05300 */
[----:B------:R-:W-:Y:S05]  /*0990*/  @!P0 BRA `(.L_x_9) ;  /* 0x00000000001c8947 */ /* 0x000fea0003800000 */
[----:B0-----:R-:W0:Y:S02]  /*09a0*/  LDC.64 R6, c[0x0][0x620] ;  /* 0x00018800ff067b82 */ /* 0x001e240000000a00 */
[----:B0-----:R-:W3:Y:S02]  /*09b0*/  LDG.E.64 R6, desc[UR12][R6.64] ;  /* 0x0000000c06067981 */ /* 0x001ee4000c1e1b00 */
[----:B---3--:R-:W-:-:S04]  /*09c0*/  ISETP.NE.U32.AND P0, PT, R6, RZ, PT ;  /* 0x000000ff0600720c */ /* 0x008fc80003f05070 */
[----:B------:R-:W-:-:S13]  /*09d0*/  ISETP.NE.AND.EX P0, PT, R7, RZ, PT, P0 ;  /* 0x000000ff0700720c */ /* 0x000fda0003f05300 */
[----:B------:R-:W-:Y:S05]  /*09e0*/  @!P0 BRA `(.L_x_9) ;  /* 0x0000000000088947 */ /* 0x000fea0003800000 */
[----:B-1----:R0:W5:Y:S01]  /*09f0*/  LD.E R9, desc[UR12][R6.64] ;  /* 0x0000000c06097980 */ /* 0x002162000c101900 */
[----:B------:R-:W-:Y:S05]  /*0a00*/  BRA `(.L_x_10) ;  /* 0x0000000000207947 */ /* 0x000fea0003800000 */
.L_x_9:
[----:B------:R-:W-:Y:S02]  /*0a10*/  ULDC.64 UR4, c[0x0][0x610] ;  /* 0x0001840000047ab9 */ /* 0x000fe40000000a00 */
[----:B------:R-:W-:-:S04]  /*0a20*/  ISETP.NE.U32.AND P0, PT, RZ, UR4, PT ;  /* 0x00000004ff007c0c */ /* 0x000fc8000bf05070 */
[----:B------:R-:W-:-:S13]  /*0a30*/  ISETP.NE.AND.EX P0, PT, RZ, UR5, PT, P0 ;  /* 0x00000005ff007c0c */ /* 0x000fda000bf05300 */
[----:B------:R-:W-:Y:S05]  /*0a40*/  @!P0 BRA `(.L_x_11) ;  /* 0x00000000000c8947 */ /* 0x000fea0003800000 */
[----:B0-----:R-:W1:Y:S02]  /*0a50*/  LDC.64 R6, c[0x0][0x610] ;  /* 0x00018400ff067b82 */ /* 0x001e640000000a00 */
[----:B-1----:R1:W5:Y:S01]  /*0a60*/  LDG.E R9, desc[UR12][R6.64] ;  /* 0x0000000c06097981 */ /* 0x002362000c1e1900 */
[----:B------:R-:W-:Y:S05]  /*0a70*/  BRA `(.L_x_10) ;  /* 0x0000000000047947 */ /* 0x000fea0003800000 */
.L_x_11:
[----:B-1----:R-:W3:Y:S02]  /*0a80*/  LDC R9, c[0x0][0x604] ;  /* 0x00018100ff097b82 */ /* 0x002ee40000000800 */
.L_x_10:
[----:B------:R-:W4:Y:S01]  /*0a90*/  LDC R3, c[0x0][0x3e8] ;  /* 0x0000fa00ff037b82 */ /* 0x000f220000000800 */
[----:B------:R-:W-:Y:S01]  /*0aa0*/  ULDC UR4, c[0x0][0x3dc] ;  /* 0x0000f70000047ab9 */ /* 0x000fe20000000800 */
[----:B------:R-:W-:Y:S01]  /*0ab0*/  ULDC.64 UR6, c[0x0][0x3e0] ;  /* 0x0000f80000067ab9 */ /* 0x000fe20000000a00 */
[----:B------:R-:W-:Y:S02]  /*0ac0*/  UIADD3 UR4, UR4, 0x1f, URZ ;  /* 0x0000001f04047890 */ /* 0x000fe4000fffe03f */
[----:B------:R-:W-:Y:S02]  /*0ad0*/  UIMAD UR6, UR7, UR6, URZ ;  /* 0x00000006070672a4 */ /* 0x000fe4000f8e023f */
[----:B------:R-:W-:-:S04]  /*0ae0*/  USHF.R.S32.HI UR5, URZ, 0x1f, UR4 ;  /* 0x0000001f3f057899 */ /* 0x000fc80008011404 */
[----:B------:R-:W-:-:S04]  /*0af0*/  ULEA.HI UR5, UR5, UR4, URZ, 0x5 ;  /* 0x0000000405057291 */ /* 0x000fc8000f8f283f */
[----:B------:R-:W-:Y:S01]  /*0b00*/  USHF.R.S32.HI UR15, URZ, 0x5, UR5 ;  /* 0x000000053f0f7899 */ /* 0x000fe20008011405 */
[----:B----4-:R-:W-:-:S05]  /*0b10*/  IMAD R3, R3, UR6, RZ ;  /* 0x0000000603037c24 */ /* 0x010fca000f8e02ff */
[----:B------:R-:W-:Y:S01]  /*0b20*/  IMAD R3, R3, UR15, RZ ;  /* 0x0000000f03037c24 */ /* 0x000fe2000f8e02ff */
[----:B------:R-:W-:Y:S06]  /*0b30*/  @!P1 BRA `(.L_x_12) ;  /* 0x00000000000c9947 */ /* 0x000fec0003800000 */
[----:B------:R-:W-:Y:S01]  /*0b40*/  UCGABAR_WAIT ;  /* 0x0000000000007dc7 */ /* 0x000fe20008000000 */
[----:B------:R-:W-:Y:S01]  /*0b50*/  CCTL.IVALL ;  /* 0x00000000ff00798f */ /* 0x000fe20002000000 */
[----:B------:R-:W-:Y:S05]  /*0b60*/  BRA `(.L_x_13) ;  /* 0x0000000000047947 */ /* 0x000fea0003800000 */
.L_x_12:
[----:B------:R-:W-:Y:S06]  /*0b70*/  BAR.SYNC.DEFER_BLOCKING 0x0 ;  /* 0x0000000000007b1d */ /* 0x000fec0000010000 */
.L_x_13:
[----:B------:R-:W-:-:S13]  /*0b80*/  ISETP.NE.AND P0, PT, R10, RZ, PT ;  /* 0x000000ff0a00720c */ /* 0x000fda0003f05270 */
[----:B------:R-:W-:Y:S05]  /*0b90*/  @!P0 BRA `(.L_x_14) ;  /* 0x0000008400f48947 */ /* 0x000fea0003800000 */
[----:B------:R-:W-:-:S13]  /*0ba0*/  ISETP.NE.AND P0, PT, R10, 0x1, PT ;  /* 0x000000010a00780c */ /* 0x000fda0003f05270 */
[----:B------:R-:W-:Y:S05]  /*0bb0*/  @P0 EXIT ;  /* 0x000000000000094d */ /* 0x000fea0003800000 */
[----:B------:R-:W-:Y:S01]  /*0bc0*/  ISETP.GE.AND P0, PT, R3, 0x1, PT ;  /* 0x000000010300780c */ /* 0x000fe20003f06270 */
[----:B------:R-:W-:Y:S01]  /*0bd0*/  UMOV UR4, URZ ;  /* 0x0000003f00047c82 */ /* 0x000fe20008000000 */
[----:B------:R-:W-:Y:S02]  /*0be0*/  CS2R R86, SRZ ;  /* 0x0000000000567805 */ /* 0x000fe4000001ff00 */
[----:B------:R-:W-:Y:S02]  /*0bf0*/  CS2R R88, SRZ ;  /* 0x0000000000587805 */ /* 0x000fe4000001ff00 */
[----:B------:R-:W-:Y:S02]  /*0c00*/  CS2R R90, SRZ ;  /* 0x00000000005a7805 */ /* 0x000fe4000001ff00 */
[----:B------:R-:W-:Y:S02]  /*0c10*/  CS2R R92, SRZ ;  /* 0x00000000005c7805 */ /* 0x000fe4000001ff00 */
[----:B------:R-:W-:-:S02]  /*0c20*/  CS2R R94, SRZ ;  /* 0x00000000005e7805 */ /* 0x000fc4000001ff00 */
[----:B------:R-:W-:Y:S02]  /*0c30*/  CS2R R96, SRZ ;  /* 0x0000000000607805 */ /* 0x000fe4000001ff00 */
        /* <DEDUP_REMOVED lines=57> */
[----:B------:R-:W-:Y:S01]  /*0fd0*/  CS2R R84, SRZ ;  /* 0x0000000000547805 */ /* 0x000fe2000001ff00 */
[----:B------:R-:W-:Y:S06]  /*0fe0*/  @!P0 BRA `(.L_x_15) ;  /* 0x0000000000988947 */ /* 0x000fec0003800000 */
[----:B------:R-:W-:-:S04]  /*0ff0*/  LOP3.LUT R5, R2, 0x1, RZ, 0xfc, !PT ;  /* 0x0000000102057812 */ /* 0x000fc800078efcff */
[----:B------:R-:W-:-:S13]  /*1000*/  ISETP.NE.AND P1, PT, R5, 0x3, PT ;  /* 0x000000030500780c */ /* 0x000fda0003f25270 */
[----:B------:R-:W-:Y:S05]  /*1010*/  @!P1 BRA `(.L_x_16) ;  /* 0x0000000000049947 */ /* 0x000fea0003800000 */
[----:B------:R-:W-:Y:S01]  /*1020*/  BPT.TRAP 0x1 ;  /* 0x000000040000795c */ /* 0x000fe20000300000 */
.L_x_16:
[----:B------:R-:W4:Y:S01]  /*1030*/  S2UR UR5, SR_CgaCtaId ;  /* 0x00000000000579c3 */ /* 0x000f220000008800 */
[----:B------:R-:W-:Y:S01]  /*1040*/  SHF.L.U32 R5, RZ, 0x1f, RZ ;  /* 0x0000001fff057819 */ /* 0x000fe200000006ff */
[----:B------:R-:W-:Y:S02]  /*1050*/  UMOV UR4, 0x400 ;  /* 0x0000040000047882 */ /* 0x000fe40000000000 */
[----:B----4-:R-:W-:-:S12]  /*1060*/  ULEA UR4, UR5, UR4, 0x18 ;  /* 0x0000000405047291 */ /* 0x010fd8000f8ec03f */
.L_x_17:
[----:B01----:R-:W-:-:S04]  /*1070*/  IMAD.U32 R6, RZ, RZ, UR4 ;  /* 0x00000004ff067e24 */ /* 0x003fc8000f8e00ff */
[----:B------:R0:W1:Y:S03]  /*1080*/  SYNCS.PHASECHK.TRANS64.TRYWAIT P1, [R6+URZ+0x38000], R5 ;  /* 0x03800005060075a7 */ /* 0x000066000802017f */
[----:B-1----:R-:W-:Y:S05]  /*1090*/  @!P1 NANOSLEEP.SYNCS 0x989680 ;  /* 0x009896800000995d */ /* 0x002fea0003900000 */
[----:B------:R-:W1:Y:S02]  /*10a0*/  @!P1 SYNCS.PHASECHK.TRANS64 P1, [R6+URZ+0x38000], R5 ;  /* 0x03800005060095a7 */ /* 0x000e64000802007f */
[----:B-1----:R-:W-:Y:S05]  /*10b0*/  @!P1 BRA `(.L_x_17) ;  /* 0xfffffffc00ec9947 */ /* 0x002fea000383ffff */
[----:B------:R-:W-:Y:S01]  /*10c0*/  UIADD3 UR5, UR4, 0x1c000, URZ ;  /* 0x0001c00004057890 */ /* 0x000fe2000fffe03f */
[----:B------:R-:W-:Y:S01]  /*10d0*/  WARPGROUP.ARRIVE ;  /* 0x00000000000079c5 */ /* 0x000fe20000000000 */
[----:B------:R-:W-:Y:S02]  /*10e0*/  USHF.R.U32.HI UR4, URZ, 0x4, UR4 ;  /* 0x000000043f047899 */ /* 0x000fe40008011604 */
[----:B------:R-:W-:Y:S02]  /*10f0*/  USHF.R.U32.HI UR5, URZ, 0x4, UR5 ;  /* 0x000000043f057899 */ /* 0x000fe40008011605 */
[----:B------:R-:W-:Y:S02]  /*1100*/  ULOP3.LUT UR4, UR4, 0x3fff, URZ, 0xc0, !UPT ;  /* 0x00003fff04047892 */ /* 0x000fe4000f8ec03f */
[----:B------:R-:W-:Y:S02]  /*1110*/  ULOP3.LUT UR5, UR5, 0x3fff, URZ, 0xc0, !UPT ;  /* 0x00003fff05057892 */ /* 0x000fe4000f8ec03f */
[----:B------:R-:W-:-:S02]  /*1120*/  ULOP3.LUT UR8, UR4, 0x10000, URZ, 0xfc, !UPT ;  /* 0x0001000004087892 */ /* 0x000fc4000f8efc3f */
[----:B------:R-:W-:Y:S01]  /*1130*/  ULOP3.LUT UR9, UR5, 0x10000, URZ, 0xfc, !UPT ;  /* 0x0001000005097892 */ /* 0x000fe2000f8efc3f */
[----:B------:R-:W-:Y:S02]  /*1140*/  UMOV UR7, 0x80000020 ;  /* 0x8000002000077882 */ /* 0x000fe40000000000 */
[----:B------:R-:W-:Y:S02]  /*1150*/  UMOV UR5, 0x80000020 ;  /* 0x8000002000057882 */ /* 0x000fe40000000000 */
[----:B------:R-:W-:Y:S02]  /*1160*/  UMOV UR4, UR8 ;  /* 0x0000000800047c82 */ /* 0x000fe40008000000 */
[----:B------:R-:W-:Y:S02]  /*1170*/  UMOV UR6, UR9 ;  /* 0x0000000900067c82 */ /* 0x000fe40008000000 */
[----:B------:R-:W-:Y:S01]  /*1180*/  HGMMA.64x128x16.F32 R88, gdesc[UR4], RZ, !UPT ;  /* 0x01e00000045879f0 */ /* 0x000fe2000c7008ff */
[----:B------:R-:W-:Y:S01]  /*1190*/  UIADD3 UR4, UR8, 0x100, URZ ;  /* 0x0000010008047890 */ /* 0x000fe2000fffe03f */
[----:B------:R-:W-:-:S10]  /*11a0*/  UMOV UR5, 0x80000020 ;  /* 0x8000002000057882 */ /* 0x000fd40000000000 */
[----:B------:R-:W-:Y:S01]  /*11b0*/  HGMMA.64x128x16.F32 R24, gdesc[UR4], RZ, !UPT ;  /* 0x01e00000041879f0 */ /* 0x000fe2000c7008ff */
[----:B------:R-:W-:Y:S02]  /*11c0*/  UIADD3 UR4, UR8, 0x2, URZ ;  /* 0x0000000208047890 */ /* 0x000fe4000fffe03f */
[----:B------:R-:W-:Y:S01]  /*11d0*/  UIADD3 UR6, UR9, 0x2, URZ ;  /* 0x0000000209067890 */ /* 0x000fe2000fffe03f */
[----:B------:R-:W-:Y:S01]  /*11e0*/  UMOV UR5, 0x80000020 ;  /* 0x8000002000057882 */ /* 0x000fe20000000000 */
[----:B------:R-:W-:-:S07]  /*11f0*/  UMOV UR7, 0x80000020 ;  /* 0x8000002000077882 */ /* 0x000fce0000000000 */
[----:B------:R-:W-:Y:S01]  /*1200*/  HGMMA.64x128x16.F32 R88, gdesc[UR4], R88 ;  /* 0x01e00000045879f0 */ /* 0x000fe20008700858 */
[----:B------:R-:W-:Y:S01]  /*1210*/  UIADD3 UR4, UR8, 0x102, URZ ;  /* 0x0000010208047890 */ /* 0x000fe2000fffe03f */
[----:B------:R-:W-:-:S10]  /*1220*/  UMOV UR5, 0x80000020 ;  /* 0x8000002000057882 */ /* 0x000fd40000000000 */
[----:B------:R-:W-:Y:S01]  /*1230*/  HGMMA.64x128x16.F32 R24, gdesc[UR4], R24, gsb0 ;  /* 0x01e00000041879f0 */ /* 0x000fe20008000818 */
[----:B------:R-:W-:-:S05]  /*1240*/  UMOV UR4, 0x1 ;  /* 0x0000000100047882 */ /* 0x000fca0000000000 */
.L_x_15:
[----:B01----:R-:W-:-:S05]  /*1250*/  VIMNMX R6, R3, 0x1, PT ;  /* 0x0000000103067848 */ /* 0x003fca0003fe0100 */
[----:B------:R-:W-:-:S05]  /*1260*/  IMAD.IADD R6, R3, 0x1, -R6 ;  /* 0x0000000103067824 */ /* 0x000fca00078e0a06 */
[----:B------:R-:W-:-:S13]  /*1270*/  ISETP.GE.AND P1, PT, R6, 0x1, PT ;  /* 0x000000010600780c */ /* 0x000fda0003f26270 */
[----:B------:R-:W-:Y:S05]  /*1280*/  @!P1 BRA `(.L_x_18) ;  /* 0x00000004000c9947 */ /* 0x000fea0003800000 */
[----:B------:R-:W0:Y:S01]  /*1290*/  S2UR UR6, SR_CgaCtaId ;  /* 0x00000000000679c3 */ /* 0x000e220000008800 */
[----:B------:R-:W-:Y:S01]  /*12a0*/  UMOV UR5, 0x400 ;  /* 0x0000040000057882 */ /* 0x000fe20000000000 */
[----:B------:R-:W-:Y:S01]  /*12b0*/  LOP3.LUT R12, R2, 0x1, RZ, 0xfc, !PT ;  /* 0x00000001020c7812 */ /* 0x000fe200078efcff */
[----:B------:R-:W-:Y:S01]  /*12c0*/  IMAD.MOV.U32 R11, RZ, RZ, RZ ;  /* 0x000000ffff0b7224 */ /* 0x000fe200078e00ff */
[----:B------:R-:W-:Y:S01]  /*12d0*/  UISETP.NE.U32.AND UP0, UPT, UR4, URZ, UPT ;  /* 0x0000003f0400728c */ /* 0x000fe2000bf05070 */
[----:B------:R-:W-:Y:S02]  /*12e0*/  IMAD.MOV.U32 R3, RZ, RZ, R6 ;  /* 0x000000ffff037224 */ /* 0x000fe400078e0006 */
[----:B------:R-:W-:Y:S01]  /*12f0*/  IMAD.MOV.U32 R5, RZ, RZ, RZ ;  /* 0x000000ffff057224 */ /* 0x000fe200078e00ff */
[----:B0-----:R-:W-:-:S04]  /*1300*/  ULEA UR7, UR6, UR5, 0x18 ;  /* 0x0000000506077291 */ /* 0x001fc8000f8ec03f */
[----:B------:R-:W-:Y:S02]  /*1310*/  UIADD3 UR6, UR7, 0x1c000, URZ ;  /* 0x0001c00007067890 */ /* 0x000fe4000fffe03f */
[----:B------:R-:W-:Y:S02]  /*1320*/  USHF.R.U32.HI UR5, URZ, 0x4, UR7 ;  /* 0x000000043f057899 */ /* 0x000fe40008011607 */
[----:B------:R-:W-:Y:S02]  /*1330*/  USHF.R.U32.HI UR6, URZ, 0x4, UR6 ;  /* 0x000000043f067899 */ /* 0x000fe40008011606 */
[----:B------:R-:W-:Y:S02]  /*1340*/  ULOP3.LUT UR5, UR5, 0x3fff, URZ, 0xc0, !UPT ;  /* 0x00003fff05057892 */ /* 0x000fe4000f8ec03f */
[----:B------:R-:W-:Y:S02]  /*1350*/  ULOP3.LUT UR6, UR6, 0x3fff, URZ, 0xc0, !UPT ;  /* 0x00003fff06067892 */ /* 0x000fe4000f8ec03f */
[----:B------:R-:W-:-:S02]  /*1360*/  ULOP3.LUT UR14, UR5, 0x10000, URZ, 0xfc, !UPT ;  /* 0x00010000050e7892 */ /* 0x000fc4000f8efc3f */
[----:B------:R-:W-:-:S12]  /*1370*/  ULOP3.LUT UR15, UR6, 0x10000, URZ, 0xfc, !UPT ;  /* 0x00010000060f7892 */ /* 0x000fd8000f8efc3f */
.L_x_23:
[----:B------:R-:W-:-:S13]  /*1380*/  ISETP.NE.AND P2, PT, R12, 0x3, PT ;  /* 0x000000030c00780c */ /* 0x000fda0003f45270 */
[----:B------:R-:W-:Y:S05]  /*1390*/  @!P2 BRA `(.L_x_19) ;  /* 0x000000000004a947 */ /* 0x000fea0003800000 */
[----:B------:R-:W-:Y:S01]  /*13a0*/  BPT.TRAP 0x1 ;  /* 0x000000040000795c */ /* 0x000fe20000300000 */
.L_x_19:
[----:B------:R-:W-:Y:S01]  /*13b0*/  SHF.L.U32 R7, R11, 0x1f, RZ ;  /* 0x0000001f0b077819 */ /* 0x000fe200000006ff */
[----:B------:R-:W-:-:S12]  /*13c0*/  ULEA UR5, UR4, UR7, 0x3 ;  /* 0x0000000704057291 */ /* 0x000fd8000f8e183f */
.L_x_20:
[----:B0-----:R-:W-:-:S04]  /*13d0*/  IMAD.U32 R10, RZ, RZ, UR5 ;  /* 0x00000005ff0a7e24 */ /* 0x001fc8000f8e00ff */
[----:B------:R0:W1:Y:S03]  /*13e0*/  SYNCS.PHASECHK.TRANS64.TRYWAIT P1, [R10+URZ+0x38000], R7 ;  /* 0x038000070a0075a7 */ /* 0x000066000802017f */
[----:B-1----:R-:W-:Y:S05]  /*13f0*/  @!P1 NANOSLEEP.SYNCS 0x989680 ;  /* 0x009896800000995d */ /* 0x002fea0003900000 */
[----:B------:R-:W1:Y:S02]  /*1400*/  @!P1 SYNCS.PHASECHK.TRANS64 P1, [R10+URZ+0x38000], R7 ;  /* 0x038000070a0095a7 */ /* 0x000e64000802007f */
[----:B-1----:R-:W-:Y:S05]  /*1410*/  @!P1 BRA `(.L_x_20) ;  /* 0xfffffffc00ec9947 */ /* 0x002fea000383ffff */
[----:B------:R-:W-:Y:S01]  /*1420*/  ULEA UR5, UR4, UR14, 0x9 ;  /* 0x0000000e04057291 */ /* 0x000fe2000f8e483f */
[----:B------:R-:W-:Y:S01]  /*1430*/  WARPGROUP.ARRIVE ;  /* 0x00000000000079c5 */ /* 0x000fe20000000000 */
[----:B------:R-:W-:Y:S01]  /*1440*/  ULEA UR6, UR4, UR15, 0x9 ;  /* 0x0000000f04067291 */ /* 0x000fe2000f8e483f */
[----:B------:R-:W-:Y:S01]  /*1450*/  UMOV UR9, 0x80000020 ;  /* 0x8000002000097882 */ /* 0x000fe20000000000 */
[----:B------:R-:W-:-:S03]  /*1460*/  UMOV UR11, 0x80000020 ;  /* 0x80000020000b7882 */ /* 0x000fc60000000000 */
[----:B------:R-:W-:Y:S02]  /*1470*/  UMOV UR8, UR5 ;  /* 0x0000000500087c82 */ /* 0x000fe40008000000 */
[----:B------:R-:W-:Y:S02]  /*1480*/  UMOV UR10, UR6 ;  /* 0x00000006000a7c82 */ /* 0x000fe40008000000 */
[----:B------:R-:W-:Y:S01]  /*1490*/  HGMMA.64x128x16.F32 R88, gdesc[UR8], R88, UP0 ;  /* 0x01e00000085879f0 */ /* 0x000fe2000bf00858 */
[----:B------:R-:W-:Y:S01]  /*14a0*/  UIADD3 UR8, UR5, 0x100, URZ ;  /* 0x0000010005087890 */ /* 0x000fe2000fffe03f */
[----:B------:R-:W-:-:S10]  /*14b0*/  UMOV UR9, 0x80000020 ;  /* 0x8000002000097882 */ /* 0x000fd40000000000 */
[----:B------:R-:W-:Y:S01]  /*14c0*/  HGMMA.64x128x16.F32 R24, gdesc[UR8], R24, UP0 ;  /* 0x01e00000081879f0 */ /* 0x000fe2000bf00818 */
[----:B------:R-:W-:Y:S02]  /*14d0*/  UIADD3 UR8, UR5, 0x2, URZ ;  /* 0x0000000205087890 */ /* 0x000fe4000fffe03f */
[----:B------:R-:W-:Y:S01]  /*14e0*/  UIADD3 UR10, UR6, 0x2, URZ ;  /* 0x00000002060a7890 */ /* 0x000fe2000fffe03f */
[----:B------:R-:W-:Y:S01]  /*14f0*/  UMOV UR9, 0x80000020 ;  /* 0x8000002000097882 */ /* 0x000fe20000000000 */
[----:B------:R-:W-:-:S07]  /*1500*/  UMOV UR11, 0x80000020 ;  /* 0x80000020000b7882 */ /* 0x000fce0000000000 */
[----:B------:R-:W-:Y:S01]  /*1510*/  HGMMA.64x128x16.F32 R88, gdesc[UR8], R88 ;  /* 0x01e00000085879f0 */ /* 0x000fe20008700858 */
[----:B------:R-:W-:Y:S01]  /*1520*/  UIADD3 UR8, UR5, 0x102, URZ ;  /* 0x0000010205087890 */ /* 0x000fe2000fffe03f */
[----:B------:R-:W-:-:S10]  /*1530*/  UMOV UR9, 0x80000020 ;  /* 0x8000002000097882 */ /* 0x000fd40000000000 */
[----:B------:R-:W-:Y:S03]  /*1540*/  HGMMA.64x128x16.F32 R24, gdesc[UR8], R24, gsb0 ;  /* 0x01e00000081879f0 */ /* 0x000fe60008000818 */
[----:B------:R-:W-:Y:S02]  /*1550*/  WARPGROUP.DEPBAR.LE gsb0, 0x1 ;  /* 0x00008000000079c5 */ /* 0x000fe40000010100 */
[----:B------:R-:W-:Y:S05]  /*1560*/  @!P2 BRA `(.L_x_21) ;  /* 0x000000000004a947 */ /* 0x000fea0003800000 */
[----:B------:R-:W-:Y:S01]  /*1570*/  BPT.TRAP 0x1 ;  /* 0x000000040000795c */ /* 0x000fe20000300000 */
.L_x_21:
[----:B------:R-:W-:-:S13]  /*1580*/  ISETP.NE.AND P1, PT, R4, RZ, PT ;  /* 0x000000ff0400720c */ /* 0x000fda0003f25270 */
[----:B0-----:R-:W-:-:S05]  /*1590*/  @P1 LEA R7, R5, UR7, 0x3 ;  /* 0x0000000705071c11 */ /* 0x001fca000f8e18ff */
[----:B------:R-:W-:-:S05]  /*15a0*/  @P1 VIADD R7, R7, 0x38070 ;  /* 0x0003807007071836 */ /* 0x000fca0000000000 */
[----:B------:R-:W-:-:S04]  /*15b0*/  @P1 PRMT R7, R0, 0x654, R7 ;  /* 0x0000065400071816 */ /* 0x000fc80000000007 */
[----:B------:R0:W-:Y:S01]  /*15c0*/  @P1 SYNCS.ARRIVE.TRANS64.RED.A1T0 RZ, [R7+URZ], RZ ;  /* 0x000000ff07ff19a7 */ /* 0x0001e2000810043f */
[----:B------:R-:W-:-:S13]  /*15d0*/  ISETP.GT.U32.AND P1, PT, R2, 0x1, PT ;  /* 0x000000010200780c */ /* 0x000fda0003f24070 */
[----:B0-----:R-:W-:Y:S05]  /*15e0*/  @P1 BRA `(.L_x_22) ;  /* 0x0000000000041947 */ /* 0x001fea0003800000 */
[----:B------:R-:W-:Y:S01]  /*15f0*/  BPT.TRAP 0x1 ;  /* 0x000000040000795c */ /* 0x000fe20000300000 */
.L_x_22:
[----:B------:R-:W-:Y:S01]  /*1600*/  UIADD3 UR4, UR4, 0x1, URZ ;  /* 0x0000000104047890 */ /* 0x000fe2000fffe03f */
[----:B------:R-:W-:Y:S01]  /*1610*/  ISETP.GT.AND P2, PT, R3, 0x1, PT ;  /* 0x000000010300780c */ /* 0x000fe20003f44270 */
[----:B------:R-:W-:Y:S02]  /*1620*/  VIADD R5, R5, 0x1 ;  /* 0x0000000105057836 */ /* 0x000fe40000000000 */
[----:B------:R-:W-:Y:S01]  /*1630*/  UISETP.NE.AND UP0, UPT, UR4, 0xe, UPT ;  /* 0x0000000e0400788c */ /* 0x000fe2000bf05270 */
[----:B------:R-:W-:Y:S02]  /*1640*/  VIADD R3, R3, 0xffffffff ;  /* 0xffffffff03037836 */ /* 0x000fe40000000000 */
[C---:B------:R-:W-:Y:S01]  /*1650*/  ISETP.NE.AND P1, PT, R5.reuse, 0xe, PT ;  /* 0x0000000e0500780c */ /* 0x040fe20003f25270 */
[----:B------:R-:W-:Y:S02]  /*1660*/  USEL UR5, URZ, 0x1, UP0 ;  /* 0x000000013f057887 */ /* 0x000fe40008000000 */
[----:B------:R-:W-:Y:S01]  /*1670*/  USEL UR4, UR4, URZ, UP0 ;  /* 0x0000003f04047287 */ /* 0x000fe20008000000 */
[----:B------:R-:W-:Y:S01]  /*1680*/  SEL R5, R5, RZ, P1 ;  /* 0x000000ff05057207 */ /* 0x000fe20000800000 */
[----:B------:R-:W-:-:S02]  /*1690*/  UPLOP3.LUT UP0, UPT, UPT, UPT, UPT, 0x80, 0x0 ;  /* 0x000000000000789c */ /* 0x000fc40003f0f070 */
[----:B------:R-:W-:Y:S01]  /*16a0*/  LOP3.LUT R11, R11, UR5, RZ, 0x3c, !PT ;  /* 0x000000050b0b7c12 */ /* 0x000fe2000f8e3cff */
[----:B------:R-:W-:Y:S08]  /*16b0*/  @P2 BRA `(.L_x_23) ;  /* 0xfffffffc00302947 */ /* 0x000ff0000383ffff */
.L_x_18:
[----:B------:R-:W-:Y:S02]  /*16c0*/  WARPGROUP.DEPBAR.LE gsb0, 0x0 ;  /* 0x00008000000079c5 */ /* 0x000fe40000010000 */
[----:B------:R-:W-:Y:S05]  /*16d0*/  @!P0 BRA `(.L_x_24) ;  /* 0x0000000000588947 */ /* 0x000fea0003800000 */
[----:B------:R-:W-:-:S04]  /*16e0*/  LOP3.LUT R3, R2, 0x1, RZ, 0xfc, !PT ;  /* 0x0000000102037812 */ /* 0x000fc800078efcff */
[----:B------:R-:W-:-:S13]  /*16f0*/  ISETP.NE.AND P0, PT, R3, 0x3, PT ;  /* 0x000000030300780c */ /* 0x000fda0003f05270 */
[----:B------:R-:W-:Y:S05]  /*1700*/  @!P0 BRA `(.L_x_25) ;  /* 0x0000000000048947 */ /* 0x000fea0003800000 */
[----:B------:R-:W-:Y:S01]  /*1710*/  BPT.TRAP 0x1 ;  /* 0x000000040000795c */ /* 0x000fe20000300000 */
.L_x_25:
[----:B------:R-:W-:Y:S01]  /*1720*/  ISETP.NE.AND P0, PT, R4, RZ, PT ;  /* 0x000000ff0400720c */ /* 0x000fe20003f05270 */
[----:B------:R-:W-:Y:S01]  /*1730*/  BSSY B0, `(.L_x_26) ;  /* 0x000000e000007945 */ /* 0x000fe20003800000 */
[----:B------:R-:W-:-:S11]  /*1740*/  ISETP.GT.U32.AND P1, PT, R2, 0x1, PT ;  /* 0x000000010200780c */ /* 0x000fd60003f24070 */
[----:B------:R-:W-:Y:S05]  /*1750*/  @!P0 BRA `(.L_x_27) ;  /* 0x00000000002c8947 */ /* 0x000fea0003800000 */
[----:B------:R-:W0:Y:S01]  /*1760*/  S2R R5, SR_CgaCtaId ;  /* 0x0000000000057919 */ /* 0x000e220000008800 */
[----:B------:R-:W-:-:S05]  /*1770*/  SHF.R.U32.HI R2, RZ, 0x1, R6 ;  /* 0x00000001ff027819 */ /* 0x000fca0000011606 */
[----:B------:R-:W-:Y:S01]  /*1780*/  IMAD.WIDE.U32 R2, R2, -0x6db6db6d, RZ ;  /* 0x9249249302027825 */ /* 0x000fe200078e00ff */
[----:B------:R-:W-:-:S04]  /*1790*/  MOV R2, 0x400 ;  /* 0x0000040000027802 */ /* 0x000fc80000000f00 */
[----:B------:R-:W-:-:S05]  /*17a0*/  SHF.R.U32.HI R3, RZ, 0x2, R3 ;  /* 0x00000002ff037819 */ /* 0x000fca0000011603 */
[----:B------:R-:W-:Y:S01]  /*17b0*/  IMAD R6, R3, -0xe, R6 ;  /* 0xfffffff203067824 */ /* 0x000fe200078e0206 */
[----:B0-----:R-:W-:-:S05]  /*17c0*/  LEA R5, R5, R2, 0x18 ;  /* 0x0000000205057211 */ /* 0x001fca00078ec0ff */
[----:B------:R-:W-:-:S04]  /*17d0*/  IMAD R6, R6, 0x8, R5 ;  /* 0x0000000806067824 */ /* 0x000fc800078e0205 */
[----:B------:R-:W-:-:S05]  /*17e0*/  VIADD R3, R6, 0x38070 ;  /* 0x0003807006037836 */ /* 0x000fca0000000000 */
[----:B------:R-:W-:-:S04]  /*17f0*/  PRMT R3, R0, 0x654, R3 ;  /* 0x0000065400037816 */ /* 0x000fc80000000003 */
[----:B------:R0:W-:Y:S03]  /*1800*/  SYNCS.ARRIVE.TRANS64.RED.A1T0 RZ, [R3+URZ], RZ ;  /* 0x000000ff03ff79a7 */ /* 0x0001e6000810043f */
.L_x_27:
[----:B------:R-:W-:Y:S05]  /*1810*/  BSYNC B0 ;  /* 0x0000000000007941 */ /* 0x000fea0003800000 */
.L_x_26:
[----:B------:R-:W-:Y:S05]  /*1820*/  @P1 BRA `(.L_x_24) ;  /* 0x0000000000041947 */ /* 0x000fea0003800000 */
[----:B------:R-:W-:Y:S01]  /*1830*/  BPT.TRAP 0x1 ;  /* 0x000000040000795c */ /* 0x000fe20000300000 */
.L_x_24:
[----:B------:R-:W0:Y:S01]  /*1840*/  S2R R0, SR_TID.X ;  /* 0x0000000000007919 */ /* 0x000e220000002100 */
[----:B------:R-:W-:Y:S01]  /*1850*/  ULDC.64 UR4, c[0x0][0x280] ;  /* 0x0000a00000047ab9 */ /* 0x000fe20000000a00 */
[----:B------:R-:W1:Y:S01]  /*1860*/  S2R R2, SR_CTAID.Y ;  /* 0x0000000000027919 */ /* 0x000e620000002600 */
[----:B------:R-:W4:Y:S01]  /*1870*/  S2R R13, SR_CTAID.X ;  /* 0x00000000000d7919 */ /* 0x000f220000002500 */
[----:B0-----:R-:W-:-:S04]  /*1880*/  SHF.R.S32.HI R3, RZ, 0x1f, R0 ;  /* 0x0000001fff037819 */ /* 0x001fc80000011400 */
[----:B------:R-:W-:-:S04]  /*1890*/  LEA.HI R3, R3, R0, RZ, 0x7 ;  /* 0x0000000003037211 */ /* 0x000fc800078f38ff */
[----:B------:R-:W-:Y:S01]  /*18a0*/  LOP3.LUT R3, R3, 0xffffff80, RZ, 0xc0, !PT ;  /* 0xffffff8003037812 */ /* 0x000fe200078ec0ff */
[----:B----4-:R-:W-:-:S04]  /*18b0*/  IMAD.SHL.U32 R4, R13, 0x80, RZ ;  /* 0x000000800d047824 */ /* 0x010fc800078e00ff */
[----:B------:R-:W-:Y:S02]  /*18c0*/  IMAD.IADD R5, R0, 0x1, -R3 ;  /* 0x0000000100057824 */ /* 0x000fe400078e0a03 */
[----:B-1----:R-:W-:-:S03]  /*18d0*/  IMAD.SHL.U32 R0, R2, 0x80, RZ ;  /* 0x0000008002007824 */ /* 0x002fc600078e00ff */
[----:B------:R-:W-:Y:S02]  /*18e0*/  SHF.R.S32.HI R6, RZ, 0x1f, R5 ;  /* 0x0000001fff067819 */ /* 0x000fe40000011405 */
[----:B------:R-:W-:Y:S02]  /*18f0*/  ISETP.GE.AND P0, PT, R0, UR5, PT ;  /* 0x0000000500007c0c */ /* 0x000fe4000bf06270 */
[----:B------:R-:W-:Y:S02]  /*1900*/  LEA.HI R2, R6, R5, RZ, 0x2 ;  /* 0x0000000506027211 */ /* 0x000fe400078f10ff */
[----:B------:R-:W-:Y:S02]  /*1910*/  ISETP.GE.OR P0, PT, R4, UR4, P0 ;  /* 0x0000000404007c0c */ /* 0x000fe40008706670 */
[--C-:B------:R-:W-:Y:S02]  /*1920*/  SHF.R.S32.HI R10, RZ, 0x2, R2.reuse ;  /* 0x00000002ff0a7819 */ /* 0x100fe40000011402 */
[----:B------:R-:W-:-:S04]  /*1930*/  SHF.R.S32.HI R3, RZ, 0x1f, R2 ;  /* 0x0000001fff037819 */ /* 0x000fc80000011402 */
[----:B------:R-:W-:-:S04]  /*1940*/  LEA.HI R3, R3, R10, RZ, 0x3 ;  /* 0x0000000a03037211 */ /* 0x000fc800078f18ff */
[----:B------:R-:W-:Y:S01]  /*1950*/  LOP3.LUT R3, R3, 0xfffffff8, RZ, 0xc0, !PT ;  /* 0xfffffff803037812 */ /* 0x000fe200078ec0ff */
[----:B------:R-:W-:Y:S06]  /*1960*/  @P0 EXIT ;  /* 0x000000000000094d */ /* 0x000fec0003800000 */
[----:B------:R-:W0:Y:S01]  /*1970*/  LDC.64 R16, c[0x0][0x658] ;  /* 0x00019600ff107b82 */ /* 0x000e220000000a00 */
[----:B------:R-:W-:Y:S01]  /*1980*/  LOP3.LUT R2, R2, 0x7ffffffc, RZ, 0xc0, !PT ;  /* 0x7ffffffc02027812 */ /* 0x000fe200078ec0ff */
[----:B------:R-:W-:Y:S01]  /*1990*/  IMAD.IADD R10, R10, 0x1, -R3 ;  /* 0x000000010a0a7824 */ /* 0x000fe200078e0a03 */
[----:B------:R-:W-:Y:S02]  /*19a0*/  LEA.HI R3, R6, R5, RZ, 0x5 ;  /* 0x0000000506037211 */ /* 0x000fe400078f28ff */
[----:B---3-5:R-:W-:Y:S01]  /*19b0*/  FSETP.NEU.AND P1, PT, R9, RZ, PT ;  /* 0x000000ff0900720b */ /* 0x028fe20003f2d000 */
[----:B------:R-:W-:Y:S01]  /*19c0*/  IMAD.IADD R2, R5, 0x1, -R2 ;  /* 0x0000000105027824 */ /* 0x000fe200078e0a02 */
[----:B------:R-:W-:Y:S02]  /*19d0*/  SHF.R.S32.HI R11, RZ, 0x1f, R10 ;  /* 0x0000001fff0b7819 */ /* 0x000fe4000001140a */
[----:B------:R-:W-:Y:S01]  /*19e0*/  SHF.R.S32.HI R5, RZ, 0x5, R3 ;  /* 0x00000005ff057819 */ /* 0x000fe20000011403 */
[----:B------:R-:W-:-:S02]  /*19f0*/  IMAD.SHL.U32 R7, R2, 0x2, RZ ;  /* 0x0000000202077824 */ /* 0x000fc400078e00ff */
[----:B------:R-:W-:-:S03]  /*1a00*/  IMAD.WIDE R2, R13, 0x80, R10 ;  /* 0x000000800d027825 */ /* 0x000fc600078e020a */
[----:B------:R-:W-:Y:S01]  /*1a10*/  SHF.R.S32.HI R13, RZ, 0x1f, R7 ;  /* 0x0000001fff0d7819 */ /* 0x000fe20000011407 */
[C---:B------:R-:W-:Y:S01]  /*1a20*/  IMAD R11, R5.reuse, -0x10, -R4 ;  /* 0xfffffff0050b7824 */ /* 0x040fe200078e0a04 */
[----:B------:R-:W-:Y:S01]  /*1a30*/  IADD3 R4, P0, R0, R7, RZ ;  /* 0x0000000700047210 */ /* 0x000fe20007f1e0ff */
[----:B------:R-:W-:-:S03]  /*1a40*/  IMAD.WIDE R2, R5, 0x10, R2 ;  /* 0x0000001005027825 */ /* 0x000fc600078e0202 */
[----:B------:R-:W-:Y:S02]  /*1a50*/  LEA.HI.X.SX32 R5, R0, R13, 0x1, P0 ;  /* 0x0000000d00057211 */ /* 0x000fe400000f0eff */
[----:B------:R-:W-:Y:S01]  /*1a60*/  IADD3 R10, R11, UR4, -R10 ;  /* 0x000000040b0a7c10 */ /* 0x000fe2000fffe80a */
[-C--:B0-----:R-:W-:Y:S01]  /*1a70*/  IMAD R6, R3, R16.reuse, RZ ;  /* 0x0000001003067224 */ /* 0x081fe200078e02ff */
[----:B------:R-:W-:Y:S01]  /*1a80*/  IADD3 R0, -R7, UR5, -R0 ;  /* 0x0000000507007c10 */ /* 0x000fe2000fffe900 */
[----:B------:R-:W-:Y:S01]  /*1a90*/  IMAD.WIDE.U32 R14, R2, R16, R4 ;  /* 0x00000010020e7225 */ /* 0x000fe200078e0004 */
[----:B------:R-:W-:Y:S02]  /*1aa0*/  ISETP.GT.AND P2, PT, R10, RZ, PT ;  /* 0x000000ff0a00720c */ /* 0x000fe40003f44270 */
[--C-:B------:R-:W-:Y:S01]  /*1ab0*/  SHF.L.U64.HI R20, R16, 0x3, R17.reuse ;  /* 0x0000000310147819 */ /* 0x100fe20000010211 */
[----:B------:R-:W-:Y:S01]  /*1ac0*/  IMAD R19, R2, R17, R6 ;  /* 0x0000001102137224 */ /* 0x000fe200078e0206 */
[C---:B------:R-:W-:Y:S01]  /*1ad0*/  SHF.L.U64.HI R11, R16.reuse, 0x6, R17 ;  /* 0x00000006100b7819 */ /* 0x040fe20000010211 */
[----:B------:R-:W-:Y:S01]  /*1ae0*/  IMAD.SHL.U32 R21, R16, 0x8, RZ ;  /* 0x0000000810157824 */ /* 0x000fe200078e00ff */
[----:B------:R-:W-:Y:S01]  /*1af0*/  ISETP.GT.AND P0, PT, R0, RZ, P2 ;  /* 0x000000ff0000720c */ /* 0x000fe20001704270 */
[----:B------:R-:W-:-:S02]  /*1b00*/  IMAD.SHL.U32 R16, R16, 0x40, RZ ;  /* 0x0000004010107824 */ /* 0x000fc400078e00ff */
[----:B------:R-:W-:Y:S01]  /*1b10*/  IMAD.IADD R19, R15, 0x1, R19 ;  /* 0x000000010f137824 */ /* 0x000fe200078e0213 */
[----:B------:R-:W-:Y:S09]  /*1b20*/  @!P1 BRA `(.L_x_28) ;  /* 0x0000005000dc9947 */ /* 0x000ff20003800000 */
[----:B------:R-:W-:Y:S01]  /*1b30*/  ULDC.64 UR6, c[0x0][0x630] ;  /* 0x00018c0000067ab9 */ /* 0x000fe20000000a00 */
[----:B------:R-:W-:Y:S01]  /*1b40*/  ULDC.64 UR8, c[0x0][0x628] ;  /* 0x00018a0000087ab9 */ /* 0x000fe20000000a00 */
[----:B------:R-:W-:Y:S01]  /*1b50*/  IMAD R17, R3, UR6, RZ ;  /* 0x0000000603117c24 */ /* 0x000fe2000f8e02ff */
[----:B------:R-:W-:Y:S01]  /*1b60*/  ULDC.64 UR4, c[0x0][0x650] ;  /* 0x0001940000047ab9 */ /* 0x000fe20000000a00 */
[----:B------:R-:W-:-:S04]  /*1b70*/  IMAD.WIDE.U32 R6, R2, UR6, R4 ;  /* 0x0000000602067c25 */ /* 0x000fc8000f8e0004 */
[----:B------:R-:W-:Y:S01]  /*1b80*/  IMAD R17, R2, UR7, R17 ;  /* 0x0000000702117c24 */ /* 0x000fe2000f8e0211 */
[----:B------:R-:W-:-:S03]  /*1b90*/  LEA R12, P1, R6, UR8, 0x1 ;  /* 0x00000008060c7c11 */ /* 0x000fc6000f8208ff */
[----:B------:R-:W-:-:S05]  /*1ba0*/  IMAD.IADD R7, R7, 0x1, R17 ;  /* 0x0000000107077824 */ /* 0x000fca00078e0211 */
[----:B------:R-:W-:-:S05]  /*1bb0*/  LEA.HI.X R13, R6, UR9, R7, 0x1, P1 ;  /* 0x00000009060d7c11 */ /* 0x000fca00088f0c07 */
[----:B------:R-:W3:Y:S01]  /*1bc0*/  @P0 LDG.E.LTC128B.U16 R15, desc[UR12][R12.64] ;  /* 0x0000000c0c0f0981 */ /* 0x000ee2000c1e1520 */
[----:B------:R-:W-:Y:S01]  /*1bd0*/  ISETP.GT.AND P1, PT, R0, 0x1, P2 ;  /* 0x000000010000780c */ /* 0x000fe20001724270 */
[----:B------:R-:W-:Y:S01]  /*1be0*/  BSSY B0, `(.L_x_29) ;  /* 0x000000b000007945 */ /* 0x000fe20003800000 */
[----:B---3--:R-:W-:-:S05]  /*1bf0*/  HADD2.F32 R6, -RZ, R15.H0_H0 ;  /* 0x2000000fff067230 */ /* 0x008fca0000004100 */
[----:B------:R-:W-:Y:S01]  /*1c00*/  FMUL R7, R6, R9 ;  /* 0x0000000906077220 */ /* 0x000fe20000400000 */
[----:B------:R-:W-:-:S03]  /*1c10*/  LEA R6, P3, R14, UR4, 0x1 ;  /* 0x000000040e067c11 */ /* 0x000fc6000f8608ff */
[----:B--2---:R-:W-:Y:S01]  /*1c20*/  FFMA R7, R88, R8, R7 ;  /* 0x0000000858077223 */ /* 0x004fe20000000007 */
[----:B------:R-:W-:-:S04]  /*1c30*/  PRMT R88, R15, 0x7610, R88 ;  /* 0x000076100f587816 */ /* 0x000fc80000000058 */
[----:B------:R-:W-:Y:S02]  /*1c40*/  F2FP.F16.F32.PACK_AB R18, RZ, R7 ;  /* 0x00000007ff12723e */ /* 0x000fe400000000ff */
[----:B------:R-:W-:-:S05]  /*1c50*/  LEA.HI.X R7, R14, UR5, R19, 0x1, P3 ;  /* 0x000000050e077c11 */ /* 0x000fca00098f0c13 */
[----:B------:R0:W-:Y:S01]  /*1c60*/  @P0 STG.E.U16 desc[UR12][R6.64], R18 ;  /* 0x0000001206000986 */ /* 0x0001e2000c10150c */
[----:B------:R-:W-:Y:S05]  /*1c70*/  @!P1 BRA `(.L_x_30) ;  /* 0x0000000000049947 */ /* 0x000fea0003800000 */
[----:B------:R1:W5:Y:S02]  /*1c80*/  LDG.E.LTC128B.U16 R88, desc[UR12][R12.64+0x2] ;  /* 0x0000020c0c587981 */ /* 0x000364000c1e1520 */
.L_x_30:
[----:B------:R-:W-:Y:S05]  /*1c90*/  BSYNC B0 ;  /* 0x0000000000007941 */ /* 0x000fea0003800000 */
.L_x_29:
[----:B------:R-:W-:Y:S01]  /*1ca0*/  USHF.L.U32 UR4, UR6, 0x3, URZ ;  /* 0x0000000306047899 */ /* 0x000fe2000800063f */
[----:B0----5:R-:W-:Y:S01]  /*1cb0*/  HADD2.F32 R18, -RZ, R88.H0_H0 ;  /* 0x20000058ff127230 */ /* 0x021fe20000004100 */
[----:B------:R-:W-:Y:S01]  /*1cc0*/  USHF.L.U64.HI UR5, UR6, 0x3, UR7 ;  /* 0x0000000306057899 */ /* 0x000fe20008010207 */
[----:B------:R-:W-:-:S03]  /*1cd0*/  ISETP.GT.AND P0, PT, R10, 0x8, PT ;  /* 0x000000080a00780c */ /* 0x000fc60003f04270 */
[----:B------:R-:W-:Y:S02]  /*1ce0*/  IMAD.U32 R14, RZ, RZ, UR4 ;  /* 0x00000004ff0e7e24 */ /* 0x000fe4000f8e00ff */
[----:B------:R-:W-:Y:S01]  /*1cf0*/  FMUL R22, R18, R9 ;  /* 0x0000000912167220 */ /* 0x000fe20000400000 */
[----:B------:R-:W-:Y:S01]  /*1d00*/  IMAD.U32 R15, RZ, RZ, UR5 ;  /* 0x00000005ff0f7e24 */ /* 0x000fe2000f8e00ff */
[----:B------:R-:W-:Y:S02]  /*1d10*/  ISETP.GT.AND P3, PT, R0, RZ, P0 ;  /* 0x000000ff0000720c */ /* 0x000fe40000764270 */
[----:B------:R-:W-:Y:S01]  /*1d20*/  FFMA R22, R89, R8, R22 ;  /* 0x0000000859167223 */ /* 0x000fe20000000016 */
[----:B------:R-:W-:-:S04]  /*1d30*/  IMAD.WIDE.U32 R18, R2, UR6, R14 ;  /* 0x0000000602127c25 */ /* 0x000fc8000f8e000e */
[----:B------:R-:W-:Y:S02]  /*1d40*/  F2FP.F16.F32.PACK_AB R89, RZ, R22 ;  /* 0x00000016ff59723e */ /* 0x000fe400000000ff */
[----:B------:R-:W-:-:S03]  /*1d50*/  IADD3 R23, P4, R4, R18, RZ ;  /* 0x0000001204177210 */ /* 0x000fc60007f9e0ff */
[----:B------:R0:W-:Y:S01]  /*1d60*/  @P1 STG.E.U16 desc[UR12][R6.64+0x2], R89 ;  /* 0x0000025906001986 */ /* 0x0001e2000c10150c */
[----:B------:R-:W-:Y:S02]  /*1d70*/  IADD3.X R22, R5, R17, R19, P4, !PT ;  /* 0x0000001105167210 */ /* 0x000fe400027fe413 */
[----:B------:R-:W-:-:S04]  /*1d80*/  LEA R18, P4, R23, UR8, 0x1 ;  /* 0x0000000817127c11 */ /* 0x000fc8000f8808ff */
[----:B------:R-:W-:-:S05]  /*1d90*/  LEA.HI.X R19, R23, UR9, R22, 0x1, P4 ;  /* 0x0000000917137c11 */ /* 0x000fca000a0f0c16 */
[----:B------:R-:W2:Y:S01]  /*1da0*/  @P3 LDG.E.LTC128B.U16 R88, desc[UR12][R18.64] ;  /* 0x0000000c12583981 */ /* 0x000ea2000c1e1520 */
[C---:B------:R-:W-:Y:S01]  /*1db0*/  IMAD.SHL.U32 R17, R21.reuse, 0x2, RZ ;  /* 0x0000000215117824 */ /* 0x040fe200078e00ff */
[----:B------:R-:W-:Y:S01]  /*1dc0*/  SHF.L.U64.HI R21, R21, 0x1, R20 ;  /* 0x0000000115157819 */ /* 0x000fe20000010214 */
[----:B------:R-:W-:Y:S01]  /*1dd0*/  BSSY B0, `(.L_x_31) ;  /* 0x000000b000007945 */ /* 0x000fe20003800000 */
[----:B------:R-:W-:Y:S01]  /*1de0*/  ISETP.GT.AND P1, PT, R0, 0x1, P0 ;  /* 0x000000010000780c */ /* 0x000fe20000724270 */
[----:B--2---:R-:W-:-:S05]  /*1df0*/  HADD2.F32 R22, -RZ, R88.H0_H0 ;  /* 0x20000058ff167230 */ /* 0x004fca0000004100 */
[----:B------:R-:W-:Y:S01]  /*1e00*/  FMUL R23, R22, R9 ;  /* 0x0000000916177220 */ /* 0x000fe20000400000 */
[----:B------:R-:W-:-:S03]  /*1e10*/  IADD3 R22, P4, R17, R6, RZ ;  /* 0x0000000611167210 */ /* 0x000fc60007f9e0ff */
[----:B------:R-:W-:-:S05]  /*1e20*/  FFMA R23, R90, R8, R23 ;  /* 0x000000085a177223 */ /* 0x000fca0000000017 */
[----:B------:R-:W-:Y:S01]  /*1e30*/  F2FP.F16.F32.PACK_AB R20, RZ, R23 ;  /* 0x00000017ff14723e */ /* 0x000fe200000000ff */
[----:B------:R-:W-:-:S05]  /*1e40*/  IMAD.X R23, R21, 0x1, R7, P4 ;  /* 0x0000000115177824 */ /* 0x000fca00020e0607 */
[----:B------:R0:W-:Y:S01]  /*1e50*/  @P3 STG.E.U16 desc[UR12][R22.64], R20 ;  /* 0x0000001416003986 */ /* 0x0001e2000c10150c */
[----:B------:R-:W-:Y:S05]  /*1e60*/  @!P1 BRA `(.L_x_32) ;  /* 0x0000000000049947 */ /* 0x000fea0003800000 */
[----:B------:R2:W5:Y:S02]  /*1e70*/  LDG.E.LTC128B.U16 R88, desc[UR12][R18.64+0x2] ;  /* 0x0000020c12587981 */ /* 0x000564000c1e1520 */
.L_x_32:
[----:B------:R-:W-:Y:S05]  /*1e80*/  BSYNC B0 ;  /* 0x0000000000007941 */ /* 0x000fea0003800000 */
.L_x_31:
[----:B0----5:R-:W-:Y:S01]  /*1e90*/  HADD2.F32 R20, -RZ, R88.H0_H0 ;  /* 0x20000058ff147230 */ /* 0x021fe20000004100 */
[----:B------:R-:W-:Y:S01]  /*1ea0*/  ISETP.GT.AND P3, PT, R0, 0x8, P2 ;  /* 0x000000080000780c */ /* 0x000fe20001764270 */
[----:B------:R-:W-:Y:S03]  /*1eb0*/  BSSY B0, `(.L_x_33) ;  /* 0x0000007000007945 */ /* 0x000fe60003800000 */
[----:B------:R-:W-:-:S04]  /*1ec0*/  FMUL R20, R20, R9 ;  /* 0x0000000914147220 */ /* 0x000fc80000400000 */
[----:B------:R-:W-:-:S05]  /*1ed0*/  FFMA R20, R91, R8, R20 ;  /* 0x000000085b147223 */ /* 0x000fca0000000014 */
[----:B------:R-:W-:-:S05]  /*1ee0*/  F2FP.F16.F32.PACK_AB R20, RZ, R20 ;  /* 0x00000014ff14723e */ /* 0x000fca00000000ff */
[----:B------:R0:W-:Y:S01]  /*1ef0*/  @P1 STG.E.U16 desc[UR12][R22.64+0x2], R20 ;  /* 0x0000021416001986 */ /* 0x0001e2000c10150c */
[----:B------:R-:W-:Y:S05]  /*1f00*/  @!P3 BRA `(.L_x_34) ;  /* 0x000000000004b947 */ /* 0x000fea0003800000 */
[----:B------:R3:W5:Y:S02]  /*1f10*/  LDG.E.LTC128B.U16 R88, desc[UR12][R12.64+0x10] ;  /* 0x0000100c0c587981 */ /* 0x000764000c1e1520 */
.L_x_34:
[----:B------:R-:W-:Y:S05]  /*1f20*/  BSYNC B0 ;  /* 0x0000000000007941 */ /* 0x000fea0003800000 */
.L_x_33:
        /* <DEDUP_REMOVED lines=9> */
.L_x_36:
[----:B------:R-:W-:Y:S05]  /*1fc0*/  BSYNC B0 ;  /* 0x0000000000007941 */ /* 0x000fea0003800000 */
.L_x_35:
[----:B-----5:R-:W-:Y:S01]  /*1fd0*/  HADD2.F32 R20, -RZ, R88.H0_H0 ;  /* 0x20000058ff147230 */ /* 0x020fe20000004100 */
        /* <DEDUP_REMOVED lines=8> */
.L_x_38:
[----:B------:R-:W-:Y:S05]  /*2060*/  BSYNC B0 ;  /* 0x0000000000007941 */ /* 0x000fea0003800000 */
.L_x_37:
        /* <DEDUP_REMOVED lines=9> */
.L_x_40:
[----:B------:R-:W-:Y:S05]  /*2100*/  BSYNC B0 ;  /* 0x0000000000007941 */ /* 0x000fea0003800000 */
.L_x_39:
        /* <DEDUP_REMOVED lines=9> */
.L_x_42:
[----:B------:R-:W-:Y:S05]  /*21a0*/  BSYNC B0 ;  /* 0x0000000000007941 */ /* 0x000fea0003800000 */
.L_x_41:
        /* <DEDUP_REMOVED lines=9> */
.L_x_44:
[----:B------:R-:W-:Y:S05]  /*2240*/  BSYNC B0 ;  /* 0x0000000000007941 */ /* 0x000fea0003800000 */
.L_x_43:
        /* <DEDUP_REMOVED lines=9> */
.L_x_46:
[----:B------:R-:W-:Y:S05]  /*22e0*/  BSYNC B0 ;  /* 0x0000000000007941 */ /* 0x000fea0003800000 */
.L_x_45:
        /* <DEDUP_REMOVED lines=9> */
.L_x_48:
[----:B------:R-:W-:Y:S05]  /*2380*/  BSYNC B0 ;  /* 0x0000000000007941 */ /* 0x000fea0003800000 */
.L_x_47:
        /* <DEDUP_REMOVED lines=9> */
.L_x_50:
[----:B------:R-:W-:Y:S05]  /*2420*/  BSYNC B0 ;  /* 0x0000000000007941 */ /* 0x000fea0003800000 */
.L_x_49:
        /* <DEDUP_REMOVED lines=9> */
.L_x_52:
[----:B------:R-:W-:Y:S05]  /*24c0*/  BSYNC B0 ;  /* 0x0000000000007941 */ /* 0x000fea0003800000 */
.L_x_51:
        /* <DEDUP_REMOVED lines=9> */
.L_x_54:
[----:B------:R-:W-:Y:S05]  /*2560*/  BSYNC B0 ;  /* 0x0000000000007941 */ /* 0x000fea0003800000 */
.L_x_53:
        /* <DEDUP_REMOVED lines=9> */
.L_x_56:
[----:B------:R-:W-:Y:S05]  /*2600*/  BSYNC B0 ;  /* 0x0000000000007941 */ /* 0x000fea0003800000 */
.L_x_55:
        /* <DEDUP_REMOVED lines=9> */
.L_x_58:
[----:B------:R-:W-:Y:S05]  /*26a0*/  BSYNC B0 ;  /* 0x0000000000007941 */ /* 0x000fea0003800000 */
.L_x_57:
        /* <DEDUP_REMOVED lines=9> */
.L_x_60:
[----:B------:R-:W-:Y:S05]  /*2740*/  BSYNC B0 ;  /* 0x0000000000007941 */ /* 0x000fea0003800000 */
.L_x_59:
        /* <DEDUP_REMOVED lines=9> */
.L_x_62:
[----:B------:R-:W-:Y:S05]  /*27e0*/  BSYNC B0 ;  /* 0x0000000000007941 */ /* 0x000fea0003800000 */
.L_x_61:
        /* <DEDUP_REMOVED lines=9> */
.L_x_64:
[----:B------:R-:W-:Y:S05]  /*2880*/  BSYNC B0 ;  /* 0x0000000000007941 */ /* 0x000fea0003800000 */
.L_x_63:
        /* <DEDUP_REMOVED lines=9> */
.L_x_66:
[----:B------:R-:W-:Y:S05]  /*2920*/  BSYNC B0 ;  /* 0x0000000000007941 */ /* 0x000fea0003800000 */
.L_x_65:
        /* <DEDUP_REMOVED lines=9> */
.L_x_68:
[----:B------:R-:W-:Y:S05]  /*29c0*/  BSYNC B0 ;  /* 0x0000000000007941 */ /* 0x000fea0003800000 */
.L_x_67:
        /* <DEDUP_REMOVED lines=9> */
.L_x_70:
[----:B------:R-:W-:Y:S05]  /*2a60*/  BSYNC B0 ;  /* 0x0000000000007941 */ /* 0x000fea0003800000 */
.L_x_69:
        /* <DEDUP_REMOVED lines=9> */
.L_x_72:
[----:B------:R-:W-:Y:S05]  /*2b00*/  BSYNC B0 ;  /* 0x0000000000007941 */ /* 0x000fea0003800000 */
.L_x_71:
        /* <DEDUP_REMOVED lines=9> */
.L_x_74:
[----:B------:R-:W-:Y:S05]  /*2ba0*/  BSYNC B0 ;  /* 0x0000000000007941 */ /* 0x000fea0003800000 */
.L_x_73:
        /* <DEDUP_REMOVED lines=9> */
.L_x_76:
[----:B------:R-:W-:Y:S05]  /*2c40*/  BSYNC B0 ;  /* 0x0000000000007941 */ /* 0x000fea0003800000 */
.L_x_75:
        /* <DEDUP_REMOVED lines=9> */
.L_x_78:
[----:B------:R-:W-:Y:S05]  /*2ce0*/  BSYNC B0 ;  /* 0x0000000000007941 */ /* 0x000fea0003800000 */
.L_x_77:
        /* <DEDUP_REMOVED lines=9> */
.L_x_80:
[----:B------:R-:W-:Y:S05]  /*2d80*/  BSYNC B0 ;  /* 0x0000000000007941 */ /* 0x000fea0003800000 */
.L_x_79:
        /* <DEDUP_REMOVED lines=9> */
.L_x_82:
[----:B------:R-:W-:Y:S05]  /*2e20*/  BSYNC B0 ;  /* 0x0000000000007941 */ /* 0x000fea0003800000 */
.L_x_81:
        /* <DEDUP_REMOVED lines=9> */
.L_x_84:
[----:B------:R-:W-:Y:S05]  /*2ec0*/  BSYNC B0 ;  /* 0x0000000000007941 */ /* 0x000fea0003800000 */
.L_x_83:
        /* <DEDUP_REMOVED lines=9> */
.L_x_86:
[----:B------:R-:W-:Y:S05]  /*2f60*/  BSYNC B0 ;  /* 0x0000000000007941 */ /* 0x000fea0003800000 */
.L_x_85:
        /* <DEDUP_REMOVED lines=9> */
.L_x_88:
[----:B------:R-:W-:Y:S05]  /*3000*/  BSYNC B0 ;  /* 0x0000000000007941 */ /* 0x000fea0003800000 */
.L_x_87:
        /* <DEDUP_REMOVED lines=9> */
.L_x_90:
[----:B------:R-:W-:Y:S05]  /*30a0*/  BSYNC B0 ;  /* 0x0000000000007941 */ /* 0x000fea0003800000 */
.L_x_89:
        /* <DEDUP_REMOVED lines=9> */
.L_x_92:
[----:B------:R-:W-:Y:S05]  /*3140*/  BSYNC B0 ;  /* 0x0000000000007941 */ /* 0x000fea0003800000 */
.L_x_91:
        /* <DEDUP_REMOVED lines=9> */
.L_x_94:
[----:B------:R-:W-:Y:S05]  /*31e0*/  BSYNC B0 ;  /* 0x0000000000007941 */ /* 0x000fea0003800000 */
.L_x_93:
        /* <DEDUP_REMOVED lines=9> */
.L_x_96:
[----:B------:R-:W-:Y:S05]  /*3280*/  BSYNC B0 ;  /* 0x0000000000007941 */ /* 0x000fea0003800000 */
.L_x_95:
        /* <DEDUP_REMOVED lines=9> */
.L_x_98:
[----:B------:R-:W-:Y:S05]  /*3320*/  BSYNC B0 ;  /* 0x0000000000007941 */ /* 0x000fea0003800000 */
.L_x_97:
        /* <DEDUP_REMOVED lines=9> */
.L_x_100:
[----:B------:R-:W-:Y:S05]  /*33c0*/  BSYNC B0 ;  /* 0x0000000000007941 */ /* 0x000fea0003800000 */
.L_x_99:
        /* <DEDUP_REMOVED lines=9> */
.L_x_102:
[----:B------:R-:W-:Y:S05]  /*3460*/  BSYNC B0 ;  /* 0x0000000000007941 */ /* 0x000fea0003800000 */
.L_x_101:
        /* <DEDUP_REMOVED lines=9> */
.L_x_104:
[----:B------:R-:W-:Y:S05]  /*3500*/  BSYNC B0 ;  /* 0x0000000000007941 */ /* 0x000fea0003800000 */
.L_x_103:
        /* <DEDUP_REMOVED lines=9> */
.L_x_106:
[----:B------:R-:W-:Y:S05]  /*35a0*/  BSYNC B0 ;  /* 0x0000000000007941 */ /* 0x000fea0003800000 */
.L_x_105:
        /* <DEDUP_REMOVED lines=9> */
.L_x_108:
[----:B------:R-:W-:Y:S05]  /*3640*/  BSYNC B0 ;  /* 0x0000000000007941 */ /* 0x000fea0003800000 */
.L_x_107:
        /* <DEDUP_REMOVED lines=9> */
.L_x_110:
[----:B------:R-:W-:Y:S05]  /*36e0*/  BSYNC B0 ;  /* 0x0000000000007941 */ /* 0x000fea0003800000 */
.L_x_109:
        /* <DEDUP_REMOVED lines=9> */
.L_x_112:
[----:B------:R-:W-:Y:S05]  /*3780*/  BSYNC B0 ;  /* 0x0000000000007941 */ /* 0x000fea0003800000 */
.L_x_111:
        /* <DEDUP_REMOVED lines=9> */
.L_x_114:
[----:B------:R-:W-:Y:S05]  /*3820*/  BSYNC B0 ;  /* 0x0000000000007941 */ /* 0x000fea0003800000 */
.L_x_113:
        /* <DEDUP_REMOVED lines=9> */
.L_x_116:
[----:B------:R-:W-:Y:S05]  /*38c0*/  BSYNC B0 ;  /* 0x0000000000007941 */ /* 0x000fea0003800000 */
.L_x_115:
        /* <DEDUP_REMOVED lines=9> */
.L_x_118:
[----:B------:R-:W-:Y:S05]  /*3960*/  BSYNC B0 ;  /* 0x0000000000007941 */ /* 0x000fea0003800000 */
.L_x_117:
        /* <DEDUP_REMOVED lines=9> */
.L_x_120:
[----:B------:R-:W-:Y:S05]  /*3a00*/  BSYNC B0 ;  /* 0x0000000000007941 */ /* 0x000fea0003800000 */
.L_x_119:
        /* <DEDUP_REMOVED lines=9> */
.L_x_122:
[----:B------:R-:W-:Y:S05]  /*3aa0*/  BSYNC B0 ;  /* 0x0000000000007941 */ /* 0x000fea0003800000 */
.L_x_121:
        /* <DEDUP_REMOVED lines=9> */
.L_x_124:
[----:B------:R-:W-:Y:S05]  /*3b40*/  BSYNC B0 ;  /* 0x0000000000007941 */ /* 0x000fea0003800000 */
.L_x_123:
        /* <DEDUP_REMOVED lines=9> */
.L_x_126:
[----:B------:R-:W-:Y:S05]  /*3be0*/  BSYNC B0 ;  /* 0x0000000000007941 */ /* 0x000fea0003800000 */
.L_x_125:
        /* <DEDUP_REMOVED lines=9> */
.L_x_128:
[----:B------:R-:W-:Y:S05]  /*3c80*/  BSYNC B0 ;  /* 0x0000000000007941 */ /* 0x000fea0003800000 */
.L_x_127:
        /* <DEDUP_REMOVED lines=9> */
.L_x_130:
[----:B------:R-:W-:Y:S05]  /*3d20*/  BSYNC B0 ;  /* 0x0000000000007941 */ /* 0x000fea0003800000 */
.L_x_129:
        /* <DEDUP_REMOVED lines=9> */
.L_x_132:
[----:B------:R-:W-:Y:S05]  /*3dc0*/  BSYNC B0 ;  /* 0x0000000000007941 */ /* 0x000fea0003800000 */
.L_x_131:
        /* <DEDUP_REMOVED lines=9> */
.L_x_134:
[----:B------:R-:W-:Y:S05]  /*3e60*/  BSYNC B0 ;  /* 0x0000000000007941 */ /* 0x000fea0003800000 */
.L_x_133:
        /* <DEDUP_REMOVED lines=9> */
.L_x_136:
[----:B------:R-:W-:Y:S05]  /*3f00*/  BSYNC B0 ;  /* 0x0000000000007941 */ /* 0x000fea0003800000 */
.L_x_135:
        /* <DEDUP_REMOVED lines=9> */
.L_x_138:
[----:B------:R-:W-:Y:S05]  /*3fa0*/  BSYNC B0 ;  /* 0x0000000000007941 */ /* 0x000fea0003800000 */
.L_x_137:
        /* <DEDUP_REMOVED lines=9> */
.L_x_140:
[----:B------:R-:W-:Y:S05]  /*4040*/  BSYNC B0 ;  /* 0x0000000000007941 */ /* 0x000fea0003800000 */
.L_x_139:
        /* <DEDUP_REMOVED lines=9> */
.L_x_142:
[----:B------:R-:W-:Y:S05]  /*40e0*/  BSYNC B0 ;  /* 0x0000000000007941 */ /* 0x000fea0003800000 */
.L_x_141:
        /* <DEDUP_REMOVED lines=9> */
.L_x_144:
[----:B------:R-:W-:Y:S05]  /*4180*/  BSYNC B0 ;  /* 0x0000000000007941 */ /* 0x000fea0003800000 */
.L_x_143:
        /* <DEDUP_REMOVED lines=9> */
.L_x_146:
[----:B------:R-:W-:Y:S05]  /*4220*/  BSYNC B0 ;  /* 0x0000000000007941 */ /* 0x000fea0003800000 */
.L_x_145:
        /* <DEDUP_REMOVED lines=9> */
.L_x_148:
[----:B------:R-:W-:Y:S05]  /*42c0*/  BSYNC B0 ;  /* 0x0000000000007941 */ /* 0x000fea0003800000 */
.L_x_147:
[----:B01-345:R-:W-:Y:S01]  /*42d0*/  HADD2.F32 R12, -RZ, R88.H0_H0 ;  /* 0x20000058ff0c7230 */ /* 0x03bfe20000004100 */
        /* <DEDUP_REMOVED lines=8> */
.L_x_150:
[----:B------:R-:W-:Y:S05]  /*4360*/  BSYNC B0 ;  /* 0x0000000000007941 */ /* 0x000fea0003800000 */
.L_x_149:
[----:B0----5:R-:W-:Y:S01]  /*4370*/  HADD2.F32 R12, -RZ, R88.H0_H0 ;  /* 0x20000058ff0c7230 */ /* 0x021fe20000004100 */
[----:B------:R-:W-:Y:S01]  /*4380*/  ISETP.GT.AND P1, PT, R0, 0x79, P0 ;  /* 0x000000790000780c */ /* 0x000fe20000724270 */
[----:B------:R-:W-:Y:S01]  /*4390*/  BSSY B0, `(.L_x_151) ;  /* 0x000000b000007945 */ /* 0x000fe20003800000 */
[----:B------:R-:W-:Y:S02]  /*43a0*/  IADD3 R91, P0, R2, 0x40, RZ ;  /* 0x00000040025b7810 */ /* 0x000fe40007f1e0ff */
[----:B------:R-:W-:Y:S01]  /*43b0*/  FMUL R13, R12, R9 ;  /* 0x000000090c0d7220 */ /* 0x000fe20000400000 */
[----:B------:R-:W-:-:S03]  /*43c0*/  @P3 IMAD.MOV.U32 R12, RZ, RZ, R22 ;  /* 0x000000ffff0c3224 */ /* 0x000fc600078e0016 */
[----:B------:R-:W-:-:S05]  /*43d0*/  FFMA R13, R150, R8, R13 ;  /* 0x00000008960d7223 */ /* 0x000fca000000000d */
[----:B------:R-:W-:-:S04]  /*43e0*/  F2FP.F16.F32.PACK_AB R13, RZ, R13 ;  /* 0x0000000dff0d723e */ /* 0x000fc800000000ff */
[----:B------:R-:W-:Y:S01]  /*43f0*/  PRMT R20, R13, 0x7610, R20 ;  /* 0x000076100d147816 */ /* 0x000fe20000000014 */
[----:B------:R-:W-:-:S05]  /*4400*/  @P3 IMAD.MOV.U32 R13, RZ, RZ, R23 ;  /* 0x000000ffff0d3224 */ /* 0x000fca00078e0017 */
[----:B------:R0:W-:Y:S01]  /*4410*/  @P3 STG.E.U16 desc[UR12][R12.64+0xf0], R20 ;  /* 0x0000f0140c003986 */ /* 0x0001e2000c10150c */
[----:B------:R-:W-:Y:S05]  /*4420*/  @!P1 BRA `(.L_x_152) ;  /* 0x0000000000049947 */ /* 0x000fea0003800000 */
[----:B------:R3:W5:Y:S02]  /*4430*/  LDG.E.LTC128B.U16 R88, desc[UR12][R18.64+0xf2] ;  /* 0x0000f20c12587981 */ /* 0x000764000c1e1520 */
.L_x_152:
[----:B------:R-:W-:Y:S05]  /*4440*/  BSYNC B0 ;  /* 0x0000000000007941 */ /* 0x000fea0003800000 */
.L_x_151:
[----:B-----5:R-:W-:Y:S02]  /*4450*/  HADD2.F32 R2, -RZ, R88.H0_H0 ;  /* 0x20000058ff027230 */ /* 0x020fe40000004100 */
[----:B------:R-:W-:Y:S01]  /*4460*/  IMAD.X R3, RZ, RZ, R3, P0 ;  /* 0x000000ffff037224 */ /* 0x000fe200000e0603 */
[----:B------:R-:W-:Y:S01]  /*4470*/  ISETP.GT.AND P0, PT, R10, 0x40, PT ;  /* 0x000000400a00780c */ /* 0x000fe20003f04270 */
[----:B0-----:R-:W-:-:S04]  /*4480*/  IMAD.WIDE.U32 R12, R91, UR6, R4 ;  /* 0x000000065b0c7c25 */ /* 0x001fc8000f8e0004 */
[----:B------:R-:W-:Y:S01]  /*4490*/  FMUL R2, R2, R9 ;  /* 0x0000000902027220 */ /* 0x000fe20000400000 */
[----:B------:R-:W-:Y:S01]  /*44a0*/  ISETP.GT.AND P3, PT, R0, RZ, P0 ;  /* 0x000000ff0000720c */ /* 0x000fe20000764270 */
[----:B-123--:R-:W-:Y:S02]  /*44b0*/  IMAD R18, R3, UR6, RZ ;  /* 0x0000000603127c24 */ /* 0x00efe4000f8e02ff */
[----:B------:R-:W-:Y:S02]  /*44c0*/  FFMA R2, R151, R8, R2 ;  /* 0x0000000897027223 */ /* 0x000fe40000000002 */
[----:B------:R-:W-:-:S03]  /*44d0*/  IMAD R93, R91, UR7, R18 ;  /* 0x000000075b5d7c24 */ /* 0x000fc6000f8e0212 */
[----:B------:R-:W-:Y:S01]  /*44e0*/  F2FP.F16.F32.PACK_AB R18, RZ, R2 ;  /* 0x00000002ff12723e */ /* 0x000fe200000000ff */
[----:B------:R-:W-:Y:S01]  /*44f0*/  IMAD.IADD R3, R13, 0x1, R93 ;  /* 0x000000010d037824 */ /* 0x000fe200078e025d */
[----:B------:R-:W-:-:S03]  /*4500*/  LEA R2, P2, R12, UR8, 0x1 ;  /* 0x000000080c027c11 */ /* 0x000fc6000f8408ff */
[----:B------:R0:W-:Y:S01]  /*4510*/  @P1 STG.E.U16 desc[UR12][R22.64+0xf2], R18 ;  /* 0x0000f21216001986 */ /* 0x0001e2000c10150c */
        /* <DEDUP_REMOVED lines=15> */
.L_x_154:
[----:B------:R-:W-:Y:S05]  /*4610*/  BSYNC B0 ;  /* 0x0000000000007941 */ /* 0x000fea0003800000 */
.L_x_153:
[----:B-----5:R-:W-:Y:S01]  /*4620*/  HADD2.F32 R16, -RZ, R88.H0_H0 ;  /* 0x20000058ff107230 */ /* 0x020fe20000004100 */
[----:B------:R-:W-:Y:S01]  /*4630*/  ISETP.GT.AND P1, PT, R10, 0x48, PT ;  /* 0x000000480a00780c */ /* 0x000fe20003f24270 */
[----:B------:R-:W-:Y:S01]  /*4640*/  IMAD.WIDE.U32 R14, R91, UR6, R14 ;  /* 0x000000065b0e7c25 */ /* 0x000fe2000f8e000e */
[----:B------:R-:W-:Y:S03]  /*4650*/  BSSY B0, `(.L_x_155) ;  /* 0x000000e000007945 */ /* 0x000fe60003800000 */
[----:B------:R-:W-:Y:S01]  /*4660*/  FMUL R16, R16, R9 ;  /* 0x0000000910107220 */ /* 0x000fe20000400000 */
[----:B------:R-:W-:Y:S01]  /*4670*/  @P2 IMAD.MOV.U32 R10, RZ, RZ, R12 ;  /* 0x000000ffff0a2224 */ /* 0x000fe200078e000c */
[----:B0-----:R-:W-:Y:S02]  /*4680*/  IADD3 R11, P3, R4, R14, RZ ;  /* 0x0000000e040b7210 */ /* 0x001fe40007f7e0ff */
[----:B------:R-:W-:-:S02]  /*4690*/  FFMA R16, R25, R8, R16 ;  /* 0x0000000819107223 */ /* 0x000fc40000000010 */
[----:B------:R-:W-:Y:S02]  /*46a0*/  IADD3.X R14, R5, R93, R15, P3, !PT ;  /* 0x0000005d050e7210 */ /* 0x000fe40001ffe40f */
[C---:B------:R-:W-:Y:S02]  /*46b0*/  LEA R4, P4, R11.reuse, UR8, 0x1 ;  /* 0x000000080b047c11 */ /* 0x040fe4000f8808ff */
[----:B------:R-:W-:Y:S02]  /*46c0*/  F2FP.F16.F32.PACK_AB R16, RZ, R16 ;  /* 0x00000010ff10723e */ /* 0x000fe400000000ff */
[----:B------:R-:W-:Y:S01]  /*46d0*/  LEA.HI.X R5, R11, UR9, R14, 0x1, P4 ;  /* 0x000000090b057c11 */ /* 0x000fe2000a0f0c0e */
[----:B------:R-:W-:Y:S01]  /*46e0*/  @P2 IMAD.MOV.U32 R11, RZ, RZ, R13 ;  /* 0x000000ffff0b2224 */ /* 0x000fe200078e000d */
[----:B------:R-:W-:-:S04]  /*46f0*/  ISETP.GT.AND P3, PT, R0, RZ, P1 ;  /* 0x000000ff0000720c */ /* 0x000fc80000f64270 */
[----:B------:R0:W-:Y:S09]  /*4700*/  @P2 STG.E.U16 desc[UR12][R10.64+0x2], R16 ;  /* 0x000002100a002986 */ /* 0x0001f2000c10150c */
[----:B------:R-:W-:Y:S05]  /*4710*/  @!P3 BRA `(.L_x_156) ;  /* 0x000000000004b947 */ /* 0x000fea0003800000 */
[----:B------:R2:W5:Y:S02]  /*4720*/  LDG.E.LTC128B.U16 R88, desc[UR12][R4.64] ;  /* 0x0000000c04587981 */ /* 0x000564000c1e1520 */
.L_x_156:
[----:B------:R-:W-:Y:S05]  /*4730*/  BSYNC B0 ;  /* 0x0000000000007941 */ /* 0x000fea0003800000 */
.L_x_155:
[----:B0----5:R-:W-:Y:S01]  /*4740*/  HADD2.F32 R10, -RZ, R88.H0_H0 ;  /* 0x20000058ff0a7230 */ /* 0x021fe20000004100 */
[----:B------:R-:W-:Y:S01]  /*4750*/  IADD3 R14, P4, R12, R17, RZ ;  /* 0x000000110c0e7210 */ /* 0x000fe20007f9e0ff */
[----:B------:R-:W-:Y:S01]  /*4760*/  BSSY B0, `(.L_x_157) ;  /* 0x0000009000007945 */ /* 0x000fe20003800000 */
[----:B------:R-:W-:Y:S02]  /*4770*/  ISETP.GT.AND P2, PT, R0, 0x1, P1 ;  /* 0x000000010000780c */ /* 0x000fe40000f44270 */
[----:B------:R-:W-:Y:S01]  /*4780*/  FMUL R11, R10, R9 ;  /* 0x000000090a0b7220 */ /* 0x000fe20000400000 */
[----:B------:R-:W-:-:S03]  /*4790*/  IMAD.X R15, R13, 0x1, R21, P4 ;  /* 0x000000010d0f7824 */ /* 0x000fc600020e0615 */
[----:B------:R-:W-:-:S05]  /*47a0*/  FFMA R11, R26, R8, R11 ;  /* 0x000000081a0b7223 */ /* 0x000fca000000000b */
[----:B------:R-:W-:-:S05]  /*47b0*/  F2FP.F16.F32.PACK_AB R11, RZ, R11 ;  /* 0x0000000bff0b723e */ /* 0x000fca00000000ff */
[----:B------:R0:W-:Y:S01]  /*47c0*/  @P3 STG.E.U16 desc[UR12][R14.64], R11 ;  /* 0x0000000b0e003986 */ /* 0x0001e2000c10150c */
[----:B------:R-:W-:Y:S05]  /*47d0*/  @!P2 BRA `(.L_x_158) ;  /* 0x000000000004a947 */ /* 0x000fea0003800000 */
[----:B------:R3:W5:Y:S02]  /*47e0*/  LDG.E.LTC128B.U16 R88, desc[UR12][R4.64+0x2] ;  /* 0x0000020c04587981 */ /* 0x000764000c1e1520 */
.L_x_158:
[----:B------:R-:W-:Y:S05]  /*47f0*/  BSYNC B0 ;  /* 0x0000000000007941 */ /* 0x000fea0003800000 */
.L_x_157:
[----:B-----5:R-:W-:Y:S01]  /*4800*/  HADD2.F32 R10, -RZ, R88.H0_H0 ;  /* 0x20000058ff0a7230 */ /* 0x020fe20000004100 */
[----:B------:R-:W-:Y:S01]  /*4810*/  ISETP.GT.AND P3, PT, R0, 0x8, P0 ;  /* 0x000000080000780c */ /* 0x000fe20000764270 */
[----:B0-----:R-:W-:Y:S01]  /*4820*/  @P2 IMAD.MOV.U32 R11, RZ, RZ, R15 ;  /* 0x000000ffff0b2224 */ /* 0x001fe200078e000f */
[----:B------:R-:W-:Y:S02]  /*4830*/  BSSY B0, `(.L_x_159) ;  /* 0x0000009000007945 */ /* 0x000fe40003800000 */
[----:B------:R-:W-:-:S04]  /*4840*/  FMUL R10, R10, R9 ;  /* 0x000000090a0a7220 */ /* 0x000fc80000400000 */
[----:B------:R-:W-:-:S05]  /*4850*/  FFMA R10, R27, R8, R10 ;  /* 0x000000081b0a7223 */ /* 0x000fca000000000a */
[----:B------:R-:W-:-:S04]  /*4860*/  F2FP.F16.F32.PACK_AB R10, RZ, R10 ;  /* 0x0000000aff0a723e */ /* 0x000fc800000000ff */
[----:B------:R-:W-:Y:S01]  /*4870*/  PRMT R16, R10, 0x7610, R16 ;  /* 0x000076100a107816 */ /* 0x000fe20000000010 */
[----:B------:R-:W-:-:S05]  /*4880*/  @P2 IMAD.MOV.U32 R10, RZ, RZ, R14 ;  /* 0x000000ffff0a2224 */ /* 0x000fca00078e000e */
[----:B------:R0:W-:Y:S01]  /*4890*/  @P2 STG.E.U16 desc[UR12][R10.64+0x2], R16 ;  /* 0x000002100a002986 */ /* 0x0001e2000c10150c */
[----:B------:R-:W-:Y:S05]  /*48a0*/  @!P3 BRA `(.L_x_160) ;  /* 0x000000000004b947 */ /* 0x000fea0003800000 */
[----:B------:R4:W5:Y:S02]  /*48b0*/  LDG.E.LTC128B.U16 R88, desc[UR12][R2.64+0x10] ;  /* 0x0000100c02587981 */ /* 0x000964000c1e1520 */
.L_x_160:
[----:B------:R-:W-:Y:S05]  /*48c0*/  BSYNC B0 ;  /* 0x0000000000007941 */ /* 0x000fea0003800000 */
.L_x_159:
[----:B0----5:R-:W-:Y:S01]  /*48d0*/  HADD2.F32 R10, -RZ, R88.H0_H0 ;  /* 0x20000058ff0a7230 */ /* 0x021fe20000004100 */
[----:B------:R-:W-:Y:S01]  /*48e0*/  ISETP.GT.AND P2, PT, R0, 0x9, P0 ;  /* 0x000000090000780c */ /* 0x000fe20000744270 */
[----:B------:R-:W-:Y:S03]  /*48f0*/  BSSY B0, `(.L_x_161) ;  /* 0x000000a000007945 */ /* 0x000fe60003800000 */
[----:B------:R-:W-:Y:S01]  /*4900*/  FMUL R11, R10, R9 ;  /* 0x000000090a0b7220 */ /* 0x000fe20000400000 */
[----:B------:R-:W-:-:S03]  /*4910*/  IMAD.MOV.U32 R10, RZ, RZ, R12 ;  /* 0x000000ffff0a7224 */ /* 0x000fc600078e000c */
[----:B------:R-:W-:-:S05]  /*4920*/  FFMA R11, R28, R8, R11 ;  /* 0x000000081c0b7223 */ /* 0x000fca000000000b */
[----:B------:R-:W-:-:S04]  /*4930*/  F2FP.F16.F32.PACK_AB R11, RZ, R11 ;  /* 0x0000000bff0b723e */ /* 0x000fc800000000ff */
[----:B------:R-:W-:Y:S01]  /*4940*/  PRMT R16, R11, 0x7610, R16 ;  /* 0x000076100b107816 */ /* 0x000fe20000000010 */
[----:B------:R-:W-:-:S05]  /*4950*/  IMAD.MOV.U32 R11, RZ, RZ, R13 ;  /* 0x000000ffff0b7224 */ /* 0x000fca00078e000d */
[----:B------:R0:W-:Y:S01]  /*4960*/  @P3 STG.E.U16 desc[UR12][R10.64+0x10], R16 ;  /* 0x000010100a003986 */ /* 0x0001e2000c10150c */
[----:B------:R-:W-:Y:S05]  /*4970*/  @!P2 BRA `(.L_x_162) ;  /* 0x000000000004a947 */ /* 0x000fea0003800000 */
[----:B------:R0:W5:Y:S02]  /*4980*/  LDG.E.LTC128B.U16 R88, desc[UR12][R2.64+0x12] ;  /* 0x0000120c02587981 */ /* 0x000164000c1e1520 */
.L_x_162:
[----:B------:R-:W-:Y:S05]  /*4990*/  BSYNC B0 ;  /* 0x0000000000007941 */ /* 0x000fea0003800000 */
.L_x_161:
        /* <DEDUP_REMOVED lines=9> */
.L_x_164:
[----:B------:R-:W-:Y:S05]  /*4a30*/  BSYNC B0 ;  /* 0x0000000000007941 */ /* 0x000fea0003800000 */
.L_x_163:
        /* <DEDUP_REMOVED lines=9> */
.L_x_166:
[----:B------:R-:W-:Y:S05]  /*4ad0*/  BSYNC B0 ;  /* 0x0000000000007941 */ /* 0x000fea0003800000 */
.L_x_165:
[----:B-----5:R-:W-:Y:S01]  /*4ae0*/  HADD2.F32 R12, -RZ, R88.H0_H0 ;  /* 0x20000058ff0c7230 */ /* 0x020fe20000004100 */
[----:B------:R-:W-:Y:S01]  /*4af0*/  IADD3 R6, P4, P5, R17, R6, R19 ;  /* 0x0000000611067210 */ /* 0x000fe20007d9e013 */
[----:B------:R-:W-:Y:S01]  /*4b00*/  BSSY B0, `(.L_x_167) ;  /* 0x0000009000007945 */ /* 0x000fe20003800000 */
[----:B------:R-:W-:Y:S02]  /*4b10*/  ISETP.GT.AND P3, PT, R0, 0x10, P0 ;  /* 0x000000100000780c */ /* 0x000fe40000764270 */
[----:B------:R-:W-:Y:S01]  /*4b20*/  FMUL R12, R12, R9 ;  /* 0x000000090c0c7220 */ /* 0x000fe20000400000 */
[----:B------:R-:W-:-:S03]  /*4b30*/  IADD3.X R7, R21, R7, R89, P4, P5 ;  /* 0x0000000715077210 */ /* 0x000fc600027ea459 */
[----:B------:R-:W-:-:S05]  /*4b40*/  FFMA R12, R31, R8, R12 ;  /* 0x000000081f0c7223 */ /* 0x000fca000000000c */
[----:B------:R-:W-:-:S05]  /*4b50*/  F2FP.F16.F32.PACK_AB R12, RZ, R12 ;  /* 0x0000000cff0c723e */ /* 0x000fca00000000ff */
[----:B------:R0:W-:Y:S01]  /*4b60*/  @P2 STG.E.U16 desc[UR12][R6.64+0x12], R12 ;  /* 0x0000120c06002986 */ /* 0x0001e2000c10150c */
[----:B------:R-:W-:Y:S05]  /*4b70*/  @!P3 BRA `(.L_x_168) ;  /* 0x000000000004b947 */ /* 0x000fea0003800000 */
[----:B------:R0:W5:Y:S02]  /*4b80*/  LDG.E.LTC128B.U16 R88, desc[UR12][R2.64+0x20] ;  /* 0x0000200c02587981 */ /* 0x000164000c1e1520 */
.L_x_168:
[----:B------:R-:W-:Y:S05]  /*4b90*/  BSYNC B0 ;  /* 0x0000000000007941 */ /* 0x000fea0003800000 */
.L_x_167:
        /* <DEDUP_REMOVED lines=9> */
.L_x_170:
[----:B------:R-:W-:Y:S05]  /*4c30*/  BSYNC B0 ;  /* 0x0000000000007941 */ /* 0x000fea0003800000 */
.L_x_169:
        /* <DEDUP_REMOVED lines=9> */
.L_x_172:
[----:B------:R-:W-:Y:S05]  /*4cd0*/  BSYNC B0 ;  /* 0x0000000000007941 */ /* 0x000fea0003800000 */
.L_x_171:
        /* <DEDUP_REMOVED lines=9> */
.L_x_174:
[----:B------:R-:W-:Y:S05]  /*4d70*/  BSYNC B0 ;  /* 0x0000000000007941 */ /* 0x000fea0003800000 */
.L_x_173:
        /* <DEDUP_REMOVED lines=9> */
.L_x_176:
[----:B------:R-:W-:Y:S05]  /*4e10*/  BSYNC B0 ;  /* 0x0000000000007941 */ /* 0x000fea0003800000 */
.L_x_175:
        /* <DEDUP_REMOVED lines=9> */
.L_x_178:
[----:B------:R-:W-:Y:S05]  /*4eb0*/  BSYNC B0 ;  /* 0x0000000000007941 */ /* 0x000fea0003800000 */
.L_x_177:
        /* <DEDUP_REMOVED lines=9> */
.L_x_180:
[----:B------:R-:W-:Y:S05]  /*4f50*/  BSYNC B0 ;  /* 0x0000000000007941 */ /* 0x000fea0003800000 */
.L_x_179:
        /* <DEDUP_REMOVED lines=9> */
.L_x_182:
[----:B------:R-:W-:Y:S05]  /*4ff0*/  BSYNC B0 ;  /* 0x0000000000007941 */ /* 0x000fea0003800000 */
.L_x_181:
        /* <DEDUP_REMOVED lines=9> */
.L_x_184:
[----:B------:R-:W-:Y:S05]  /*5090*/  BSYNC B0 ;  /* 0x0000000000007941 */ /* 0x000fea0003800000 */
.L_x_183:
        /* <DEDUP_REMOVED lines=9> */
.L_x_186:
[----:B------:R-:W-:Y:S05]  /*5130*/  BSYNC B0 ;  /* 0x0000000000007941 */ /* 0x000fea0003800000 */
.L_x_185:
        /* <DEDUP_REMOVED lines=9> */
.L_x_188:
[----:B------:R-:W-:Y:S05]  /*51d0*/  BSYNC B0 ;  /* 0x0000000000007941 */ /* 0x000fea0003800000 */
.L_x_187:
        /* <DEDUP_REMOVED lines=9> */
.L_x_190:
[----:B------:R-:W-:Y:S05]  /*5270*/  BSYNC B0 ;  /* 0x0000000000007941 */ /* 0x000fea0003800000 */
.L_x_189:
        /* <DEDUP_REMOVED lines=9> */
.L_x_192:
[----:B------:R-:W-:Y:S05]  /*5310*/  BSYNC B0 ;  /* 0x0000000000007941 */ /* 0x000fea0003800000 */
.L_x_191:
        /* <DEDUP_REMOVED lines=9> */
.L_x_194:
[----:B------:R-:W-:Y:S05]  /*53b0*/  BSYNC B0 ;  /* 0x0000000000007941 */ /* 0x000fea0003800000 */
.L_x_193:
        /* <DEDUP_REMOVED lines=9> */
.L_x_196:
[----:B------:R-:W-:Y:S05]  /*5450*/  BSYNC B0 ;  /* 0x0000000000007941 */ /* 0x000fea0003800000 */
.L_x_195:
        /* <DEDUP_REMOVED lines=9> */
.L_x_198:
[----:B------:R-:W-:Y:S05]  /*54f0*/  BSYNC B0 ;  /* 0x0000000000007941 */ /* 0x000fea0003800000 */
.L_x_197:
        /* <DEDUP_REMOVED lines=9> */
.L_x_200:
[----:B------:R-:W-:Y:S05]  /*5590*/  BSYNC B0 ;  /* 0x0000000000007941 */ /* 0x000fea0003800000 */
.L_x_199:
        /* <DEDUP_REMOVED lines=9> */
.L_x_202:
[----:B------:R-:W-:Y:S05]  /*5630*/  BSYNC B0 ;  /* 0x0000000000007941 */ /* 0x000fea0003800000 */
.L_x_201:
        /* <DEDUP_REMOVED lines=9> */
.L_x_204:
[----:B------:R-:W-:Y:S05]  /*56d0*/  BSYNC B0 ;  /* 0x0000000000007941 */ /* 0x000fea0003800000 */
.L_x_203:
        /* <DEDUP_REMOVED lines=9> */
.L_x_206:
[----:B------:R-:W-:Y:S05]  /*5770*/  BSYNC B0 ;  /* 0x0000000000007941 */ /* 0x000fea0003800000 */
.L_x_205:
        /* <DEDUP_REMOVED lines=9> */
.L_x_208:
[----:B------:R-:W-:Y:S05]  /*5810*/  BSYNC B0 ;  /* 0x0000000000007941 */ /* 0x000fea0003800000 */
.L_x_207:
        /* <DEDUP_REMOVED lines=9> */
.L_x_210:
[----:B------:R-:W-:Y:S05]  /*58b0*/  BSYNC B0 ;  /* 0x0000000000007941 */ /* 0x000fea0003800000 */
.L_x_209:
        /* <DEDUP_REMOVED lines=9> */
.L_x_212:
[----:B------:R-:W-:Y:S05]  /*5950*/  BSYNC B0 ;  /* 0x0000000000007941 */ /* 0x000fea0003800000 */
.L_x_211:
        /* <DEDUP_REMOVED lines=9> */
.L_x_214:
[----:B------:R-:W-:Y:S05]  /*59f0*/  BSYNC B0 ;  /* 0x0000000000007941 */ /* 0x000fea0003800000 */
.L_x_213:
        /* <DEDUP_REMOVED lines=9> */
.L_x_216:
[----:B------:R-:W-:Y:S05]  /*5a90*/  BSYNC B0 ;  /* 0x0000000000007941 */ /* 0x000fea0003800000 */
.L_x_215:
        /* <DEDUP_REMOVED lines=9> */
.L_x_218:
[----:B------:R-:W-:Y:S05]  /*5b30*/  BSYNC B0 ;  /* 0x0000000000007941 */ /* 0x000fea0003800000 */
.L_x_217:
        /* <DEDUP_REMOVED lines=9> */
.L_x_220:
[----:B------:R-:W-:Y:S05]  /*5bd0*/  BSYNC B0 ;  /* 0x0000000000007941 */ /* 0x000fea0003800000 */
.L_x_219:
        /* <DEDUP_REMOVED lines=9> */
.L_x_222:
[----:B------:R-:W-:Y:S05]  /*5c70*/  BSYNC B0 ;  /* 0x0000000000007941 */ /* 0x000fea0003800000 */
.L_x_221:
        /* <DEDUP_REMOVED lines=9> */
.L_x_224:
[----:B------:R-:W-:Y:S05]  /*5d10*/  BSYNC B0 ;  /* 0x0000000000007941 */ /* 0x000fea0003800000 */
.L_x_223:
        /* <DEDUP_REMOVED lines=9> */
.L_x_226:
[----:B------:R-:W-:Y:S05]  /*5db0*/  BSYNC B0 ;  /* 0x0000000000007941 */ /* 0x000fea0003800000 */
.L_x_225:
        /* <DEDUP_REMOVED lines=9> */
.L_x_228:
[----:B------:R-:W-:Y:S05]  /*5e50*/  BSYNC B0 ;  /* 0x0000000000007941 */ /* 0x000fea0003800000 */
.L_x_227:
        /* <DEDUP_REMOVED lines=9> */
.L_x_230:
[----:B------:R-:W-:Y:S05]  /*5ef0*/  BSYNC B0 ;  /* 0x0000000000007941 */ /* 0x000fea0003800000 */
.L_x_229:
        /* <DEDUP_REMOVED lines=9> */
.L_x_232:
[----:B------:R-:W-:Y:S05]  /*5f90*/  BSYNC B0 ;  /* 0x0000000000007941 */ /* 0x000fea0003800000 */
.L_x_231:
        /* <DEDUP_REMOVED lines=9> */
.L_x_234:
[----:B------:R-:W-:Y:S05]  /*6030*/  BSYNC B0 ;  /* 0x0000000000007941 */ /* 0x000fea0003800000 */
.L_x_233:
        /* <DEDUP_REMOVED lines=9> */
.L_x_236:
[----:B------:R-:W-:Y:S05]  /*60d0*/  BSYNC B0 ;  /* 0x0000000000007941 */ /* 0x000fea0003800000 */
.L_x_235:
        /* <DEDUP_REMOVED lines=9> */
.L_x_238:
[----:B------:R-:W-:Y:S05]  /*6170*/  BSYNC B0 ;  /* 0x0000000000007941 */ /* 0x000fea0003800000 */
.L_x_237:
        /* <DEDUP_REMOVED lines=9> */
.L_x_240:
[----:B------:R-:W-:Y:S05]  /*6210*/  BSYNC B0 ;  /* 0x0000000000007941 */ /* 0x000fea0003800000 */
.L_x_239:
        /* <DEDUP_REMOVED lines=9> */
.L_x_242:
[----:B------:R-:W-:Y:S05]  /*62b0*/  BSYNC B0 ;  /* 0x0000000000007941 */ /* 0x000fea0003800000 */
.L_x_241:
        /* <DEDUP_REMOVED lines=9> */
.L_x_244:
[----:B------:R-:W-:Y:S05]  /*6350*/  BSYNC B0 ;  /* 0x0000000000007941 */ /* 0x000fea0003800000 */
.L_x_243:
        /* <DEDUP_REMOVED lines=9> */
.L_x_246:
[----:B------:R-:W-:Y:S05]  /*63f0*/  BSYNC B0 ;  /* 0x0000000000007941 */ /* 0x000fea0003800000 */
.L_x_245:
        /* <DEDUP_REMOVED lines=9> */
.L_x_248:
[----:B------:R-:W-:Y:S05]  /*6490*/  BSYNC B0 ;  /* 0x0000000000007941 */ /* 0x000fea0003800000 */
.L_x_247:
        /* <DEDUP_REMOVED lines=9> */
.L_x_250:
[----:B------:R-:W-:Y:S05]  /*6530*/  BSYNC B0 ;  /* 0x0000000000007941 */ /* 0x000fea0003800000 */
.L_x_249:
        /* <DEDUP_REMOVED lines=9> */
.L_x_252:
[----:B------:R-:W-:Y:S05]  /*65d0*/  BSYNC B0 ;  /* 0x0000000000007941 */ /* 0x000fea0003800000 */
.L_x_251:
        /* <DEDUP_REMOVED lines=9> */
.L_x_254:
[----:B------:R-:W-:Y:S05]  /*6670*/  BSYNC B0 ;  /* 0x0000000000007941 */ /* 0x000fea0003800000 */
.L_x_253:
        /* <DEDUP_REMOVED lines=9> */
.L_x_256:
[----:B------:R-:W-:Y:S05]  /*6710*/  BSYNC B0 ;  /* 0x0000000000007941 */ /* 0x000fea0003800000 */
.L_x_255:
        /* <DEDUP_REMOVED lines=9> */
.L_x_258:
[----:B------:R-:W-:Y:S05]  /*67b0*/  BSYNC B0 ;  /* 0x0000000000007941 */ /* 0x000fea0003800000 */
.L_x_257:
        /* <DEDUP_REMOVED lines=9> */
.L_x_260:
[----:B------:R-:W-:Y:S05]  /*6850*/  BSYNC B0 ;  /* 0x0000000000007941 */ /* 0x000fea0003800000 */
.L_x_259:
        /* <DEDUP_REMOVED lines=9> */
.L_x_262:
[----:B------:R-:W-:Y:S05]  /*68f0*/  BSYNC B0 ;  /* 0x0000000000007941 */ /* 0x000fea0003800000 */
.L_x_261:
        /* <DEDUP_REMOVED lines=9> */
.L_x_264:
[----:B------:R-:W-:Y:S05]  /*6990*/  BSYNC B0 ;  /* 0x0000000000007941 */ /* 0x000fea0003800000 */
.L_x_263:
        /* <DEDUP_REMOVED lines=9> */
.L_x_266:
[----:B------:R-:W-:Y:S05]  /*6a30*/  BSYNC B0 ;  /* 0x0000000000007941 */ /* 0x000fea0003800000 */
.L_x_265:
        /* <DEDUP_REMOVED lines=9> */
.L_x_268:
[----:B------:R-:W-:Y:S05]  /*6ad0*/  BSYNC B0 ;  /* 0x0000000000007941 */ /* 0x000fea0003800000 */
.L_x_267:
        /* <DEDUP_REMOVED lines=9> */
.L_x_270:
[----:B------:R-:W-:Y:S05]  /*6b70*/  BSYNC B0 ;  /* 0x0000000000007941 */ /* 0x000fea0003800000 */
.L_x_269:
        /* <DEDUP_REMOVED lines=9> */
.L_x_272:
[----:B------:R-:W-:Y:S05]  /*6c10*/  BSYNC B0 ;  /* 0x0000000000007941 */ /* 0x000fea0003800000 */
.L_x_271:
        /* <DEDUP_REMOVED lines=9> */
.L_x_274:
[----:B------:R-:W-:Y:S05]  /*6cb0*/  BSYNC B0 ;  /* 0x0000000000007941 */ /* 0x000fea0003800000 */
.L_x_273:
[----:B01--45:R-:W-:Y:S01]  /*6cc0*/  HADD2.F32 R2, -RZ, R88.H0_H0 ;  /* 0x20000058ff027230 */ /* 0x033fe20000004100 */
        /* <DEDUP_REMOVED lines=8> */
.L_x_276:
[----:B------:R-:W-:Y:S05]  /*6d50*/  BSYNC B0 ;  /* 0x0000000000007941 */ /* 0x000fea0003800000 */
.L_x_275:
[----:B0----5:R-:W-:Y:S01]  /*6d60*/  HADD2.F32 R2, -RZ, R88.H0_H0 ;  /* 0x20000058ff027230 */ /* 0x021fe20000004100 */
[----:B------:R-:W-:Y:S01]  /*6d70*/  ISETP.GT.AND P1, PT, R0, 0x79, P1 ;  /* 0x000000790000780c */ /* 0x000fe20000f24270 */
[----:B------:R-:W-:Y:S03]  /*6d80*/  BSSY B0, `(.L_x_277) ;  /* 0x000000a000007945 */ /* 0x000fe60003800000 */
        /* <DEDUP_REMOVED lines=9> */
.L_x_278:
[----:B------:R-:W-:Y:S05]  /*6e20*/  BSYNC B0 ;  /* 0x0000000000007941 */ /* 0x000fea0003800000 */
.L_x_277:
[----:B-----5:R-:W-:-:S05]  /*6e30*/  HADD2.F32 R88, -RZ, R88.H0_H0 ;  /* 0x20000058ff587230 */ /* 0x020fca0000004100 */
[----:B------:R-:W-:-:S04]  /*6e40*/  FMUL R88, R88, R9 ;  /* 0x0000000958587220 */ /* 0x000fc80000400000 */
[----:B------:R-:W-:Y:S01]  /*6e50*/  FFMA R88, R87, R8, R88 ;  /* 0x0000000857587223 */ /* 0x000fe20000000058 */
[----:B------:R-:W-:Y:S06]  /*6e60*/  @!P1 EXIT ;  /* 0x000000000000994d */ /* 0x000fec0003800000 */
[----:B------:R-:W-:-:S05]  /*6e70*/  F2FP.F16.F32.PACK_AB R88, RZ, R88 ;  /* 0x00000058ff58723e */ /* 0x000fca00000000ff */
[----:B------:R-:W-:Y:S01]  /*6e80*/  STG.E.U16 desc[UR12][R6.64+0xf2], R88 ;  /* 0x0000f25806007986 */ /* 0x000fe2000c10150c */
[----:B------:R-:W-:Y:S05]  /*6e90*/  EXIT ;  /* 0x000000000000794d */ /* 0x000fea0003800000 */
.L_x_28:
[----:B------:R-:W-:Y:S01]  /*6ea0*/  ULDC.64 UR4, c[0x0][0x650] ;  /* 0x0001940000047ab9 */ /* 0x000fe20000000a00 */
[-C--:B--2---:R-:W-:Y:S01]  /*6eb0*/  FMUL R88, R88, R8.reuse ;  /* 0x0000000858587220 */ /* 0x084fe20000400000 */
[----:B------:R-:W-:Y:S01]  /*6ec0*/  LEA R2, P1, R14, UR4, 0x1 ;  /* 0x000000040e027c11 */ /* 0x000fe2000f8208ff */
[----:B------:R-:W-:Y:S01]  /*6ed0*/  IMAD.SHL.U32 R9, R21, 0x2, RZ ;  /* 0x0000000215097824 */ /* 0x000fe200078e00ff */
[----:B------:R-:W-:Y:S01]  /*6ee0*/  ISETP.GT.AND P3, PT, R10, 0x8, PT ;  /* 0x000000080a00780c */ /* 0x000fe20003f64270 */
[-C--:B------:R-:W-:Y:S01]  /*6ef0*/  FMUL R89, R89, R8.reuse ;  /* 0x0000000859597220 */ /* 0x080fe20000400000 */
[----:B------:R-:W-:Y:S01]  /*6f00*/  LEA.HI.X R3, R14, UR5, R19, 0x1, P1 ;  /* 0x000000050e037c11 */ /* 0x000fe200088f0c13 */
[----:B------:R-:W-:Y:S01]  /*6f10*/  FMUL R90, R90, R8 ;  /* 0x000000085a5a7220 */ /* 0x000fe20000400000 */
[----:B------:R-:W-:Y:S01]  /*6f20*/  F2FP.F16.F32.PACK_AB R88, RZ, R88 ;  /* 0x00000058ff58723e */ /* 0x000fe200000000ff */
[-C--:B------:R-:W-:Y:S01]  /*6f30*/  FMUL R91, R91, R8.reuse ;  /* 0x000000085b5b7220 */ /* 0x080fe20000400000 */
[----:B------:R-:W-:Y:S01]  /*6f40*/  ISETP.GT.AND P4, PT, R0, 0x1, P2 ;  /* 0x000000010000780c */ /* 0x000fe20001784270 */
[-C--:B------:R-:W-:Y:S01]  /*6f50*/  FMUL R92, R92, R8.reuse ;  /* 0x000000085c5c7220 */ /* 0x080fe20000400000 */
[----:B------:R-:W-:Y:S01]  /*6f60*/  ISETP.GT.AND P1, PT, R0, RZ, P3 ;  /* 0x000000ff0000720c */ /* 0x000fe20001f24270 */
[----:B------:R-:W-:Y:S01]  /*6f70*/  @P0 STG.E.U16 desc[UR12][R2.64], R88 ;  /* 0x0000005802000986 */ /* 0x000fe2000c10150c */
[----:B------:R-:W-:Y:S01]  /*6f80*/  SHF.L.U64.HI R7, R21, 0x1, R20 ;  /* 0x0000000115077819 */ /* 0x000fe20000010214 */
[----:B------:R-:W-:Y:S01]  /*6f90*/  FMUL R93, R93, R8 ;  /* 0x000000085d5d7220 */ /* 0x000fe20000400000 */
[----:B------:R-:W-:Y:S01]  /*6fa0*/  IADD3 R4, P0, R9, R2, RZ ;  /* 0x0000000209047210 */ /* 0x000fe20007f1e0ff */
[-C--:B------:R-:W-:Y:S01]  /*6fb0*/  FMUL R94, R94, R8.reuse ;  /* 0x000000085e5e7220 */ /* 0x080fe20000400000 */
[----:B------:R-:W-:Y:S01]  /*6fc0*/  F2FP.F16.F32.PACK_AB R89, RZ, R89 ;  /* 0x00000059ff59723e */ /* 0x000fe200000000ff */
[----:B------:R-:W-:Y:S01]  /*6fd0*/  FMUL R95, R95, R8 ;  /* 0x000000085f5f7220 */ /* 0x000fe20000400000 */
[----:B------:R-:W-:Y:S01]  /*6fe0*/  F2FP.F16.F32.PACK_AB R90, RZ, R90 ;  /* 0x0000005aff5a723e */ /* 0x000fe200000000ff */
[----:B------:R-:W-:Y:S01]  /*6ff0*/  IMAD.X R5, R7, 0x1, R3, P0 ;  /* 0x0000000107057824 */ /* 0x000fe200000e0603 */
[C---:B------:R-:W-:Y:S01]  /*7000*/  ISETP.GT.AND P5, PT, R0.reuse, 0x8, P2 ;  /* 0x000000080000780c */ /* 0x040fe200017a4270 */
[----:B------:R-:W-:Y:S01]  /*7010*/  @P4 STG.E.U16 desc[UR12][R2.64+0x2], R89 ;  /* 0x0000025902004986 */ /* 0x000fe2000c10150c */
[----:B------:R-:W-:Y:S01]  /*7020*/  ISETP.GT.AND P4, PT, R0, 0x1, P3 ;  /* 0x000000010000780c */ /* 0x000fe20001f84270 */
[-C--:B------:R-:W-:Y:S01]  /*7030*/  FMUL R96, R96, R8.reuse ;  /* 0x0000000860607220 */ /* 0x080fe20000400000 */
[----:B------:R-:W-:Y:S01]  /*7040*/  F2FP.F16.F32.PACK_AB R91, RZ, R91 ;  /* 0x0000005bff5b723e */ /* 0x000fe200000000ff */
[----:B------:R-:W-:Y:S01]  /*7050*/  @P1 STG.E.U16 desc[UR12][R4.64], R90 ;  /* 0x0000005a04001986 */ /* 0x000fe2000c10150c */
[----:B------:R-:W-:Y:S01]  /*7060*/  ISETP.GT.AND P1, PT, R0, 0x9, P2 ;  /* 0x000000090000780c */ /* 0x000fe20001724270 */
[----:B------:R-:W-:Y:S01]  /*7070*/  FMUL R97, R97, R8 ;  /* 0x0000000861617220 */ /* 0x000fe20000400000 */
[----:B------:R-:W-:Y:S01]  /*7080*/  F2FP.F16.F32.PACK_AB R92, RZ, R92 ;  /* 0x0000005cff5c723e */ /* 0x000fe200000000ff */
[-C--:B------:R-:W-:Y:S01]  /*7090*/  FMUL R98, R98, R8.reuse ;  /* 0x0000000862627220 */ /* 0x080fe20000400000 */
[----:B------:R-:W-:Y:S01]  /*70a0*/  F2FP.F16.F32.PACK_AB R93, RZ, R93 ;  /* 0x0000005dff5d723e */ /* 0x000fe200000000ff */
[-C--:B------:R-:W-:Y:S01]  /*70b0*/  FMUL R99, R99, R8.reuse ;  /* 0x0000000863637220 */ /* 0x080fe20000400000 */
[----:B------:R-:W-:Y:S01]  /*70c0*/  ISETP.GT.AND P0, PT, R0, 0x8, P3 ;  /* 0x000000080000780c */ /* 0x000fe20001f04270 */
[----:B------:R-:W-:Y:S01]  /*70d0*/  FMUL R100, R100, R8 ;  /* 0x0000000864647220 */ /* 0x000fe20000400000 */
[----:B------:R-:W-:Y:S01]  /*70e0*/  F2FP.F16.F32.PACK_AB R94, RZ, R94 ;  /* 0x0000005eff5e723e */ /* 0x000fe200000000ff */
[----:B------:R-:W-:Y:S01]  /*70f0*/  @P4 STG.E.U16 desc[UR12][R4.64+0x2], R91 ;  /* 0x0000025b04004986 */ /* 0x000fe2000c10150c */
[----:B------:R-:W-:Y:S01]  /*7100*/  F2FP.F16.F32.PACK_AB R95, RZ, R95 ;  /* 0x0000005fff5f723e */ /* 0x000fe200000000ff */
[-C--:B------:R-:W-:Y:S01]  /*7110*/  FMUL R101, R101, R8.reuse ;  /* 0x0000000865657220 */ /* 0x080fe20000400000 */
[C---:B------:R-:W-:Y:S01]  /*7120*/  ISETP.GT.AND P4, PT, R0.reuse, 0x10, P2 ;  /* 0x000000100000780c */ /* 0x040fe20001784270 */
[----:B------:R-:W-:Y:S01]  /*7130*/  @P5 STG.E.U16 desc[UR12][R2.64+0x10], R92 ;  /* 0x0000105c02005986 */ /* 0x000fe2000c10150c */
[----:B------:R-:W-:Y:S01]  /*7140*/  ISETP.GT.AND P5, PT, R0, 0x10, P3 ;  /* 0x000000100000780c */ /* 0x000fe20001fa4270 */
[----:B------:R-:W-:Y:S01]  /*7150*/  FMUL R102, R102, R8 ;  /* 0x0000000866667220 */ /* 0x000fe20000400000 */
[----:B------:R-:W-:Y:S01]  /*7160*/  F2FP.F16.F32.PACK_AB R96, RZ, R96 ;  /* 0x00000060ff60723e */ /* 0x000fe200000000ff */
[----:B------:R-:W-:Y:S01]  /*7170*/  @P1 STG.E.U16 desc[UR12][R2.64+0x12], R93 ;  /* 0x0000125d02001986 */ /* 0x000fe2000c10150c */
[C---:B------:R-:W-:Y:S01]  /*7180*/  ISETP.GT.AND P1, PT, R0.reuse, 0x9, P3 ;  /* 0x000000090000780c */ /* 0x040fe20001f24270 */
        /* <DEDUP_REMOVED lines=8> */
[----:B------:R-:W-:Y:S01]  /*7210*/  FMUL R106, R106, R8 ;  /* 0x000000086a6a7220 */ /* 0x000fe20000400000 */
[----:B------:R-:W-:Y:S01]  /*7220*/  F2FP.F16.F32.PACK_AB R100, RZ, R100 ;  /* 0x00000064ff64723e */ /* 0x000fe200000000ff */
[-C--:B------:R-:W-:Y:S01]  /*7230*/  FMUL R107, R107, R8.reuse ;  /* 0x000000086b6b7220 */ /* 0x080fe20000400000 */
[----:B------:R-:W-:Y:S01]  /*7240*/  F2FP.F16.F32.PACK_AB R101, RZ, R101 ;  /* 0x00000065ff65723e */ /* 0x000fe200000000ff */
        /* <DEDUP_REMOVED lines=21> */
[----:B------:R-:W-:Y:S01]  /*73a0*/  ISETP.GT.AND P4, PT, R0, 0x21, P2 ;  /* 0x000000210000780c */ /* 0x000fe20001784270 */
[-C--:B------:R-:W-:Y:S01]  /*73b0*/  FMUL R113, R113, R8.reuse ;  /* 0x0000000871717220 */ /* 0x080fe20000400000 */
[----:B------:R-:W-:Y:S01]  /*73c0*/  F2FP.F16.F32.PACK_AB R107, RZ, R107 ;  /* 0x0000006bff6b723e */ /* 0x000fe200000000ff */
        /* <DEDUP_REMOVED lines=102> */
[-C--:B------:R-:W-:Y:S01]  /*7a30*/  FMUL R144, R144, R8.reuse ;  /* 0x0000000890907220 */ /* 0x080fe20000400000 */
[----:B------:R-:W-:Y:S01]  /*7a40*/  ISETP.GT.AND P6, PT, R0, 0x68, P3 ;  /* 0x000000680000780c */ /* 0x000fe20001fc4270 */
[----:B------:R-:W-:Y:S01]  /*7a50*/  FMUL R145, R145, R8 ;  /* 0x0000000891917220 */ /* 0x000fe20000400000 */
[----:B------:R-:W-:Y:S01]  /*7a60*/  F2FP.F16.F32.PACK_AB R138, RZ, R138 ;  /* 0x0000008aff8a723e */ /* 0x000fe200000000ff */
[-C--:B------:R-:W-:Y:S01]  /*7a70*/  FMUL R146, R146, R8.reuse ;  /* 0x0000000892927220 */ /* 0x080fe20000400000 */
[----:B------:R-:W-:Y:S01]  /*7a80*/  F2FP.F16.F32.PACK_AB R139, RZ, R139 ;  /* 0x0000008bff8b723e */ /* 0x000fe200000000ff */
[----:B------:R-:W-:Y:S01]  /*7a90*/  @P1 STG.E.U16 desc[UR12][R4.64+0x80], R122 ;  /* 0x0000807a04001986 */ /* 0x000fe2000c10150c */
[C---:B------:R-:W-:Y:S01]  /*7aa0*/  ISETP.GT.AND P1, PT, R0.reuse, 0x48, P3 ;  /* 0x000000480000780c */ /* 0x040fe20001f24270 */
[----:B------:R-:W-:Y:S01]  /*7ab0*/  FMUL R147, R147, R8 ;  /* 0x0000000893937220 */ /* 0x000fe20000400000 */
[----:B------:R-:W-:Y:S01]  /*7ac0*/  F2FP.F16.F32.PACK_AB R140, RZ, R140 ;  /* 0x0000008cff8c723e */ /* 0x000fe200000000ff */
[----:B------:R-:W-:Y:S01]  /*7ad0*/  @P4 STG.E.U16 desc[UR12][R4.64+0x82], R123 ;  /* 0x0000827b04004986 */ /* 0x000fe2000c10150c */
[----:B------:R-:W-:Y:S01]  /*7ae0*/  ISETP.GT.AND P4, PT, R0, 0x49, P3 ;  /* 0x000000490000780c */ /* 0x000fe20001f84270 */
[----:B------:R-:W-:Y:S01]  /*7af0*/  FMUL R148, R148, R8 ;  /* 0x0000000894947220 */ /* 0x000fe20000400000 */
[----:B------:R-:W-:Y:S01]  /*7b00*/  F2FP.F16.F32.PACK_AB R141, RZ, R141 ;  /* 0x0000008dff8d723e */ /* 0x000fe200000000ff */
[----:B------:R-:W-:Y:S01]  /*7b10*/  @P0 STG.E.U16 desc[UR12][R2.64+0x90], R124 ;  /* 0x0000907c02000986 */ /* 0x000fe2000c10150c */
[----:B------:R-:W-:Y:S01]  /*7b20*/  ISETP.GT.AND P0, PT, R0, 0x50, P3 ;  /* 0x000000500000780c */ /* 0x000fe20001f04270 */
[----:B------:R-:W-:Y:S01]  /*7b30*/  IMAD.SHL.U32 R15, R16, 0x2, RZ ;  /* 0x00000002100f7824 */ /* 0x000fe200078e00ff */
        /* <DEDUP_REMOVED lines=26> */
[----:B------:R-:W-:Y:S01]  /*7ce0*/  SHF.L.U64.HI R13, R16, 0x1, R11 ;  /* 0x00000001100d7819 */ /* 0x000fe2000001020b */
[-C--:B------:R-:W-:Y:S01]  /*7cf0*/  FMUL R28, R28, R8.reuse ;  /* 0x000000081c1c7220 */ /* 0x080fe20000400000 */
[----:B------:R-:W-:Y:S01]  /*7d00*/  F2FP.F16.F32.PACK_AB R149, RZ, R149 ;  /* 0x00000095ff95723e */ /* 0x000fe200000000ff */
        /* <DEDUP_REMOVED lines=31> */
[----:B------:R-:W-:Y:S01]  /*7f00*/  ISETP.GT.AND P5, PT, R0, 0x69, P2 ;  /* 0x000000690000780c */ /* 0x000fe200017a4270 */
[-C--:B------:R-:W-:Y:S01]  /*7f10*/  FMUL R38, R38, R8.reuse ;  /* 0x0000000826267220 */ /* 0x080fe20000400000 */
[----:B------:R-:W-:Y:S01]  /*7f20*/  F2FP.F16.F32.PACK_AB R31, RZ, R31 ;  /* 0x0000001fff1f723e */ /* 0x000fe200000000ff */
[----:B------:R-:W-:Y:S01]  /*7f30*/  @P1 STG.E.U16 desc[UR12][R4.64+0xc0], R138 ;  /* 0x0000c08a04001986 */ /* 0x000fe2000c10150c */
[C---:B------:R-:W-:Y:S01]  /*7f40*/  ISETP.GT.AND P1, PT, R10.reuse, 0x40, PT ;  /* 0x000000400a00780c */ /* 0x040fe20003f24270 */
[----:B------:R-:W-:Y:S01]  /*7f50*/  FMUL R39, R39, R8 ;  /* 0x0000000827277220 */ /* 0x000fe20000400000 */
[----:B------:R-:W-:Y:S01]  /*7f60*/  F2FP.F16.F32.PACK_AB R32, RZ, R32 ;  /* 0x00000020ff20723e */ /* 0x000fe200000000ff */
[----:B------:R-:W-:Y:S01]  /*7f70*/  @P0 STG.E.U16 desc[UR12][R4.64+0xc2], R139 ;  /* 0x0000c28b04000986 */ /* 0x000fe2000c10150c */
[----:B------:R-:W-:Y:S01]  /*7f80*/  ISETP.GT.AND P0, PT, R10, 0x48, PT ;  /* 0x000000480a00780c */ /* 0x000fe20003f04270 */
        /* <DEDUP_REMOVED lines=17> */
[C---:B------:R-:W-:Y:S01]  /*80a0*/  ISETP.GT.AND P4, PT, R0.reuse, 0x78, P2 ;  /* 0x000000780000780c */ /* 0x040fe20001784270 */
[-C--:B------:R-:W-:Y:S01]  /*80b0*/  FMUL R45, R45, R8.reuse ;  /* 0x000000082d2d7220 */ /* 0x080fe20000400000 */
[C---:B------:R-:W-:Y:S01]  /*80c0*/  ISETP.GT.AND P2, PT, R0.reuse, 0x79, P2 ;  /* 0x000000790000780c */ /* 0x040fe20001744270 */
        /* <DEDUP_REMOVED lines=15> */
[----:B------:R-:W-:Y:S01]  /*81c0*/  IADD3 R10, P5, R15, R2, RZ ;  /* 0x000000020f0a7210 */ /* 0x000fe20007fbe0ff */
[----:B------:R-:W-:Y:S01]  /*81d0*/  FMUL R51, R51, R8 ;  /* 0x0000000833337220 */ /* 0x000fe20000400000 */
[----:B------:R-:W-:Y:S01]  /*81e0*/  F2FP.F16.F32.PACK_AB R43, RZ, R43 ;  /* 0x0000002bff2b723e */ /* 0x000fe200000000ff */
[----:B------:R-:W-:Y:S01]  /*81f0*/  @P6 STG.E.U16 desc[UR12][R4.64+0xe2], R147 ;  /* 0x0000e29304006986 */ /* 0x000fe2000c10150c */
[----:B------:R-:W-:Y:S01]  /*8200*/  F2FP.F16.F32.PACK_AB R44, RZ, R44 ;  /* 0x0000002cff2c723e */ /* 0x000fe200000000ff */
[----:B------:R-:W-:Y:S01]  /*8210*/  IMAD.X R11, R13, 0x1, R3, P5 ;  /* 0x000000010d0b7824 */ /* 0x000fe200028e0603 */
[----:B------:R-:W-:Y:S01]  /*8220*/  IADD3 R12, P5, P6, R9, R2, R15 ;  /* 0x00000002090c7210 */ /* 0x000fe20007ebe00f */
[----:B------:R-:W-:Y:S01]  /*8230*/  @P4 STG.E.U16 desc[UR12][R2.64+0xf0], R148 ;  /* 0x0000f09402004986 */ /* 0x000fe2000c10150c */
[----:B------:R-:W-:Y:S01]  /*8240*/  ISETP.GT.AND P4, PT, R0, 0x78, P3 ;  /* 0x000000780000780c */ /* 0x000fe20001f84270 */
[-C--:B------:R-:W-:Y:S01]  /*8250*/  FMUL R52, R52, R8.reuse ;  /* 0x0000000834347220 */ /* 0x080fe20000400000 */
[C---:B------:R-:W-:Y:S01]  /*8260*/  ISETP.GT.AND P3, PT, R0.reuse, 0x79, P3 ;  /* 0x000000790000780c */ /* 0x040fe20001f64270 */
[----:B------:R0:W-:Y:S01]  /*8270*/  @P2 STG.E.U16 desc[UR12][R2.64+0xf2], R149 ;  /* 0x0000f29502002986 */ /* 0x0001e2000c10150c */
[----:B------:R-:W-:Y:S01]  /*8280*/  IADD3.X R13, R7, R3, R13, P5, P6 ;  /* 0x00000003070d7210 */ /* 0x000fe20002fec40d */
[-C--:B------:R-:W-:Y:S01]  /*8290*/  FMUL R53, R53, R8.reuse ;  /* 0x0000000835357220 */ /* 0x080fe20000400000 */
[----:B------:R-:W-:Y:S01]  /*82a0*/  ISETP.GT.AND P5, PT, R0, 0x1, P1 ;  /* 0x000000010000780c */ /* 0x000fe20000fa4270 */
[-C--:B------:R-:W-:Y:S01]  /*82b0*/  FMUL R54, R54, R8.reuse ;  /* 0x0000000836367220 */ /* 0x080fe20000400000 */
[----:B------:R-:W-:Y:S01]  /*82c0*/  ISETP.GT.AND P2, PT, R0, RZ, P0 ;  /* 0x000000ff0000720c */ /* 0x000fe20000744270 */
[-C--:B------:R-:W-:Y:S01]  /*82d0*/  FMUL R55, R55, R8.reuse ;  /* 0x0000000837377220 */ /* 0x080fe20000400000 */
[----:B------:R-:W-:Y:S01]  /*82e0*/  F2FP.F16.F32.PACK_AB R45, RZ, R45 ;  /* 0x0000002dff2d723e */ /* 0x000fe200000000ff */
[----:B------:R-:W-:Y:S01]  /*82f0*/  FMUL R56, R56, R8 ;  /* 0x0000000838387220 */ /* 0x000fe20000400000 */
[----:B------:R-:W-:Y:S01]  /*8300*/  F2FP.F16.F32.PACK_AB R46, RZ, R46 ;  /* 0x0000002eff2e723e */ /* 0x000fe200000000ff */
[----:B------:R-:W-:Y:S01]  /*8310*/  FMUL R57, R57, R8 ;  /* 0x0000000839397220 */ /* 0x000fe20000400000 */
[----:B------:R-:W-:Y:S01]  /*8320*/  F2FP.F16.F32.PACK_AB R47, RZ, R47 ;  /* 0x0000002fff2f723e */ /* 0x000fe200000000ff */
[----:B0-----:R-:W-:Y:S01]  /*8330*/  @P4 IMAD.MOV.U32 R2, RZ, RZ, R4 ;  /* 0x000000ffff024224 */ /* 0x001fe200078e0004 */
[----:B------:R-:W-:Y:S01]  /*8340*/  F2FP.F16.F32.PACK_AB R48, RZ, R48 ;  /* 0x00000030ff30723e */ /* 0x000fe200000000ff */
[----:B------:R-:W-:Y:S01]  /*8350*/  @P4 IMAD.MOV.U32 R3, RZ, RZ, R5 ;  /* 0x000000ffff034224 */ /* 0x000fe200078e0005 */
[----:B------:R-:W-:Y:S01]  /*8360*/  F2FP.F16.F32.PACK_AB R49, RZ, R49 ;  /* 0x00000031ff31723e */ /* 0x000fe200000000ff */
[----:B------:R-:W-:Y:S01]  /*8370*/  FMUL R58, R58, R8 ;  /* 0x000000083a3a7220 */ /* 0x000fe20000400000 */
[----:B------:R-:W-:Y:S01]  /*8380*/  F2FP.F16.F32.PACK_AB R50, RZ, R50 ;  /* 0x00000032ff32723e */ /* 0x000fe200000000ff */
[-C--:B------:R-:W-:Y:S01]  /*8390*/  FMUL R59, R59, R8.reuse ;  /* 0x000000083b3b7220 */ /* 0x080fe20000400000 */
[----:B------:R0:W-:Y:S01]  /*83a0*/  @P4 STG.E.U16 desc[UR12][R2.64+0xf0], R150 ;  /* 0x0000f09602004986 */ /* 0x0001e2000c10150c */
[----:B------:R-:W-:Y:S01]  /*83b0*/  ISETP.GT.AND P4, PT, R0, RZ, P1 ;  /* 0x000000ff0000720c */ /* 0x000fe20000f84270 */
[-C--:B------:R-:W-:Y:S01]  /*83c0*/  FMUL R60, R60, R8.reuse ;  /* 0x000000083c3c7220 */ /* 0x080fe20000400000 */
[----:B------:R-:W-:Y:S01]  /*83d0*/  F2FP.F16.F32.PACK_AB R51, RZ, R51 ;  /* 0x00000033ff33723e */ /* 0x000fe200000000ff */
[----:B------:R-:W-:Y:S01]  /*83e0*/  @P3 STG.E.U16 desc[UR12][R4.64+0xf2], R151 ;  /* 0x0000f29704003986 */ /* 0x000fe2000c10150c */
[----:B------:R-:W-:Y:S01]  /*83f0*/  IADD3 R6, P3, R10, R9, RZ ;  /* 0x000000090a067210 */ /* 0x000fe20007f7e0ff */
[----:B------:R-:W-:Y:S01]  /*8400*/  FMUL R61, R61, R8 ;  /* 0x000000083d3d7220 */ /* 0x000fe20000400000 */
[----:B------:R-:W-:Y:S01]  /*8410*/  F2FP.F16.F32.PACK_AB R52, RZ, R52 ;  /* 0x00000034ff34723e */ /* 0x000fe200000000ff */
[----:B------:R-:W-:Y:S01]  /*8420*/  @P5 STG.E.U16 desc[UR12][R10.64+0x2], R25 ;  /* 0x000002190a005986 */ /* 0x000fe2000c10150c */
[C---:B------:R-:W-:Y:S01]  /*8430*/  ISETP.GT.AND P5, PT, R0.reuse, 0x9, P1 ;  /* 0x000000090000780c */ /* 0x040fe20000fa4270 */
[----:B------:R-:W-:Y:S01]  /*8440*/  IMAD.X R7, R11, 0x1, R7, P3 ;  /* 0x000000010b077824 */ /* 0x000fe200018e0607 */
        /* <DEDUP_REMOVED lines=13> */
[----:B0-----:R-:W-:Y:S01]  /*8520*/  @P3 IMAD.MOV.U32 R2, RZ, RZ, R6 ;  /* 0x000000ffff023224 */ /* 0x001fe200078e0006 */
[----:B------:R-:W-:Y:S01]  /*8530*/  F2FP.F16.F32.PACK_AB R57, RZ, R57 ;  /* 0x00000039ff39723e */ /* 0x000fe200000000ff */
[----:B------:R-:W-:Y:S01]  /*8540*/  @P3 IMAD.MOV.U32 R3, RZ, RZ, R7 ;  /* 0x000000ffff033224 */ /* 0x000fe200078e0007 */
[----:B------:R-:W-:Y:S01]  /*8550*/  F2FP.F16.F32.PACK_AB R58, RZ, R58 ;  /* 0x0000003aff3a723e */ /* 0x000fe200000000ff */
[-C--:B------:R-:W-:Y:S01]  /*8560*/  FMUL R66, R66, R8.reuse ;  /* 0x0000000842427220 */ /* 0x080fe20000400000 */
[----:B------:R-:W-:Y:S01]  /*8570*/  F2FP.F16.F32.PACK_AB R59, RZ, R59 ;  /* 0x0000003bff3b723e */ /* 0x000fe200000000ff */
[-C--:B------:R-:W-:Y:S01]  /*8580*/  FMUL R67, R67, R8.reuse ;  /* 0x0000000843437220 */ /* 0x080fe20000400000 */
[----:B------:R0:W-:Y:S01]  /*8590*/  @P3 STG.E.U16 desc[UR12][R2.64+0x2], R27 ;  /* 0x0000021b02003986 */ /* 0x0001e2000c10150c */
        /* <DEDUP_REMOVED lines=21> */
[----:B------:R-:W-:Y:S01]  /*86f0*/  FMUL R73, R73, R8 ;  /* 0x0000000849497220 */ /* 0x000fe20000400000 */
[----:B------:R-:W-:Y:S01]  /*8700*/  F2FP.F16.F32.PACK_AB R65, RZ, R65 ;  /* 0x00000041ff41723e */ /* 0x000fe200000000ff */
[----:B------:R-:W-:Y:S01]  /*8710*/  @P5 STG.E.U16 desc[UR12][R10.64+0x22], R33 ;  /* 0x000022210a005986 */ /* 0x000fe2000c10150c */
[----:B------:R-:W-:Y:S01]  /*8720*/  ISETP.GT.AND P5, PT, R0, 0x19, P1 ;  /* 0x000000190000780c */ /* 0x000fe20000fa4270 */
[--C-:B0-----:R-:W-:Y:S01]  /*8730*/  @P2 IMAD.MOV.U32 R2, RZ, RZ, R12.reuse ;  /* 0x000000ffff022224 */ /* 0x101fe200078e000c */
[----:B------:R-:W-:Y:S01]  /*8740*/  F2FP.F16.F32.PACK_AB R66, RZ, R66 ;  /* 0x00000042ff42723e */ /* 0x000fe200000000ff */
[--C-:B------:R-:W-:Y:S01]  /*8750*/  @P2 IMAD.MOV.U32 R3, RZ, RZ, R13.reuse ;  /* 0x000000ffff032224 */ /* 0x100fe200078e000d */
[----:B------:R-:W-:Y:S01]  /*8760*/  F2FP.F16.F32.PACK_AB R67, RZ, R67 ;  /* 0x00000043ff43723e */ /* 0x000fe200000000ff */
[----:B------:R-:W-:Y:S01]  /*8770*/  FMUL R74, R74, R8 ;  /* 0x000000084a4a7220 */ /* 0x000fe20000400000 */
[----:B------:R-:W-:Y:S01]  /*8780*/  F2FP.F16.F32.PACK_AB R68, RZ, R68 ;  /* 0x00000044ff44723e */ /* 0x000fe200000000ff */
[-C--:B------:R-:W-:Y:S01]  /*8790*/  FMUL R75, R75, R8.reuse ;  /* 0x000000084b4b7220 */ /* 0x080fe20000400000 */
[----:B------:R0:W-:Y:S01]  /*87a0*/  @P2 STG.E.U16 desc[UR12][R2.64+0x20], R34 ;  /* 0x0000202202002986 */ /* 0x0001e2000c10150c */
        /* <DEDUP_REMOVED lines=9> */
[----:B------:R-:W-:Y:S01]  /*8840*/  FMUL R80, R80, R8 ;  /* 0x0000000850507220 */ /* 0x000fe20000400000 */
[----:B------:R-:W-:Y:S01]  /*8850*/  F2FP.F16.F32.PACK_AB R73, RZ, R73 ;  /* 0x00000049ff49723e */ /* 0x000fe200000000ff */
[--C-:B0-----:R-:W-:Y:S01]  /*8860*/  @P3 IMAD.MOV.U32 R2, RZ, RZ, R12.reuse ;  /* 0x000000ffff023224 */ /* 0x101fe200078e000c */
[----:B------:R-:W-:Y:S01]  /*8870*/  F2FP.F16.F32.PACK_AB R74, RZ, R74 ;  /* 0x0000004aff4a723e */ /* 0x000fe200000000ff */
[--C-:B------:R-:W-:Y:S01]  /*8880*/  @P3 IMAD.MOV.U32 R3, RZ, RZ, R13.reuse ;  /* 0x000000ffff033224 */ /* 0x100fe200078e000d */
[----:B------:R-:W-:Y:S01]  /*8890*/  ISETP.GT.AND P6, PT, R0, 0x68, P0 ;  /* 0x000000680000780c */ /* 0x000fe200007c4270 */
[-C--:B------:R-:W-:Y:S01]  /*88a0*/  FMUL R81, R81, R8.reuse ;  /* 0x0000000851517220 */ /* 0x080fe20000400000 */
[----:B------:R-:W-:Y:S01]  /*88b0*/  F2FP.F16.F32.PACK_AB R75, RZ, R75 ;  /* 0x0000004bff4b723e */ /* 0x000fe200000000ff */
[-C--:B------:R-:W-:Y:S01]  /*88c0*/  FMUL R82, R82, R8.reuse ;  /* 0x0000000852527220 */ /* 0x080fe20000400000 */
[----:B------:R0:W-:Y:S01]  /*88d0*/  @P3 STG.E.U16 desc[UR12][R2.64+0x22], R35 ;  /* 0x0000222302003986 */ /* 0x0001e2000c10150c */
        /* <DEDUP_REMOVED lines=17> */
[----:B------:R-:W-:Y:S01]  /*89f0*/  FMUL R8, R87, R8 ;  /* 0x0000000857087220 */ /* 0x000fe20000400000 */
[----:B------:R0:W-:Y:S01]  /*8a00*/  @P2 STG.E.U16 desc[UR12][R2.64+0x30], R38 ;  /* 0x0000302602002986 */ /* 0x0001e2000c10150c */
[----:B------:R-:W-:-:S02]  /*8a10*/  ISETP.GT.AND P2, PT, R0, 0x20, P0 ;  /* 0x000000200000780c */ /* 0x000fc40000744270 */
[----:B------:R-:W-:Y:S02]  /*8a20*/  F2FP.F16.F32.PACK_AB R82, RZ, R82 ;  /* 0x00000052ff52723e */ /* 0x000fe400000000ff */
[----:B------:R-:W-:Y:S02]  /*8a30*/  F2FP.F16.F32.PACK_AB R83, RZ, R83 ;  /* 0x00000053ff53723e */ /* 0x000fe400000000ff */
[----:B------:R-:W-:Y:S02]  /*8a40*/  F2FP.F16.F32.PACK_AB R84, RZ, R84 ;  /* 0x00000054ff54723e */ /* 0x000fe400000000ff */
[----:B------:R-:W-:Y:S02]  /*8a50*/  F2FP.F16.F32.PACK_AB R85, RZ, R85 ;  /* 0x00000055ff55723e */ /* 0x000fe400000000ff */
[----:B------:R-:W-:Y:S01]  /*8a60*/  F2FP.F16.F32.PACK_AB R86, RZ, R86 ;  /* 0x00000056ff56723e */ /* 0x000fe200000000ff */
[----:B0-----:R-:W-:Y:S02]  /*8a70*/  @P3 IMAD.MOV.U32 R2, RZ, RZ, R12 ;  /* 0x000000ffff023224 */ /* 0x001fe400078e000c */
[----:B------:R-:W-:-:S05]  /*8a80*/  @P3 IMAD.MOV.U32 R3, RZ, RZ, R13 ;  /* 0x000000ffff033224 */ /* 0x000fca00078e000d */
[----:B------:R0:W-:Y:S01]  /*8a90*/  @P3 STG.E.U16 desc[UR12][R2.64+0x32], R39 ;  /* 0x0000322702003986 */ /* 0x0001e2000c10150c */
[----:B------:R-:W-:-:S03]  /*8aa0*/  ISETP.GT.AND P3, PT, R0, 0x21, P0 ;  /* 0x000000210000780c */ /* 0x000fc60000764270 */
[----:B------:R-:W-:Y:S01]  /*8ab0*/  @P4 STG.E.U16 desc[UR12][R10.64+0x40], R40 ;  /* 0x000040280a004986 */ /* 0x000fe2000c10150c */
[----:B------:R-:W-:-:S03]  /*8ac0*/  ISETP.GT.AND P4, PT, R0, 0x28, P1 ;  /* 0x000000280000780c */ /* 0x000fc60000f84270 */
[----:B------:R-:W-:Y:S01]  /*8ad0*/  @P5 STG.E.U16 desc[UR12][R10.64+0x42], R41 ;  /* 0x000042290a005986 */ /* 0x000fe2000c10150c */
[----:B------:R-:W-:Y:S01]  /*8ae0*/  ISETP.GT.AND P5, PT, R0, 0x29, P1 ;  /* 0x000000290000780c */ /* 0x000fe20000fa4270 */
[----:B0-----:R-:W-:Y:S02]  /*8af0*/  @P2 IMAD.MOV.U32 R2, RZ, RZ, R12 ;  /* 0x000000ffff022224 */ /* 0x001fe400078e000c */
[----:B------:R-:W-:-:S05]  /*8b00*/  @P2 IMAD.MOV.U32 R3, RZ, RZ, R13 ;  /* 0x000000ffff032224 */ /* 0x000fca00078e000d */
[----:B------:R0:W-:Y:S01]  /*8b10*/  @P2 STG.E.U16 desc[UR12][R2.64+0x40], R42 ;  /* 0x0000402a02002986 */ /* 0x0001e2000c10150c */
[----:B------:R-:W-:Y:S01]  /*8b20*/  ISETP.GT.AND P2, PT, R0, 0x28, P0 ;  /* 0x000000280000780c */ /* 0x000fe20000744270 */
        /* <DEDUP_REMOVED lines=111> */
[C---:B------:R-:W-:Y:S02]  /*9220*/  ISETP.GT.AND P3, PT, R0.reuse, 0x78, P1 ;  /* 0x000000780000780c */ /* 0x040fe40000f64270 */
[C---:B------:R-:W-:Y:S01]  /*9230*/  ISETP.GT.AND P1, PT, R0.reuse, 0x79, P1 ;  /* 0x000000790000780c */ /* 0x040fe20000f24270 */
[----:B------:R-:W-:Y:S01]  /*9240*/  @P4 STG.E.U16 desc[UR12][R10.64+0xe0], R80 ;  /* 0x0000e0500a004986 */ /* 0x000fe2000c10150c */
[C---:B------:R-:W-:Y:S02]  /*9250*/  ISETP.GT.AND P4, PT, R0.reuse, 0x71, P0 ;  /* 0x000000710000780c */ /* 0x040fe40000784270 */
[----:B------:R-:W-:Y:S01]  /*9260*/  ISETP.GT.AND P0, PT, R0, 0x79, P0 ;  /* 0x000000790000780c */ /* 0x000fe20000704270 */
[----:B------:R-:W-:Y:S01]  /*9270*/  @P2 STG.E.U16 desc[UR12][R10.64+0xe2], R81 ;  /* 0x0000e2510a002986 */ /* 0x000fe2000c10150c */
[----:B0-----:R-:W-:Y:S02]  /*9280*/  @P5 IMAD.MOV.U32 R2, RZ, RZ, R12 ;  /* 0x000000ffff025224 */ /* 0x001fe400078e000c */
[----:B------:R-:W-:-:S05]  /*9290*/  @P5 IMAD.MOV.U32 R3, RZ, RZ, R13 ;  /* 0x000000ffff035224 */ /* 0x000fca00078e000d */
[----:B------:R0:W-:Y:S02]  /*92a0*/  @P5 STG.E.U16 desc[UR12][R2.64+0xe0], R82 ;  /* 0x0000e05202005986 */ /* 0x0001e4000c10150c */
[----:B0-----:R-:W-:Y:S02]  /*92b0*/  @P4 IMAD.MOV.U32 R2, RZ, RZ, R12 ;  /* 0x000000ffff024224 */ /* 0x001fe400078e000c */
[----:B------:R-:W-:-:S05]  /*92c0*/  @P4 IMAD.MOV.U32 R3, RZ, RZ, R13 ;  /* 0x000000ffff034224 */ /* 0x000fca00078e000d */
[----:B------:R0:W-:Y:S04]  /*92d0*/  @P4 STG.E.U16 desc[UR12][R2.64+0xe2], R83 ;  /* 0x0000e25302004986 */ /* 0x0001e8000c10150c */
[----:B------:R1:W-:Y:S04]  /*92e0*/  @P3 STG.E.U16 desc[UR12][R10.64+0xf0], R84 ;  /* 0x0000f0540a003986 */ /* 0x0003e8000c10150c */
[----:B------:R1:W-:Y:S01]  /*92f0*/  @P1 STG.E.U16 desc[UR12][R10.64+0xf2], R85 ;  /* 0x0000f2550a001986 */ /* 0x0003e2000c10150c */
[----:B0-----:R-:W-:Y:S02]  /*9300*/  @P6 IMAD.MOV.U32 R2, RZ, RZ, R12 ;  /* 0x000000ffff026224 */ /* 0x001fe400078e000c */
[----:B------:R-:W-:-:S05]  /*9310*/  @P6 IMAD.MOV.U32 R3, RZ, RZ, R13 ;  /* 0x000000ffff036224 */ /* 0x000fca00078e000d */
[----:B------:R1:W-:Y:S01]  /*9320*/  @P6 STG.E.U16 desc[UR12][R2.64+0xf0], R86 ;  /* 0x0000f05602006986 */ /* 0x0003e2000c10150c */
[----:B------:R-:W-:Y:S05]  /*9330*/  @!P0 EXIT ;  /* 0x000000000000894d */ /* 0x000fea0003800000 */
[----:B------:R-:W-:-:S05]  /*9340*/  F2FP.F16.F32.PACK_AB R8, RZ, R8 ;  /* 0x00000008ff08723e */ /* 0x000fca00000000ff */
[----:B------:R-:W-:Y:S01]  /*9350*/  STG.E.U16 desc[UR12][R12.64+0xf2], R8 ;  /* 0x0000f2080c007986 */ /* 0x000fe2000c10150c */
[----:B------:R-:W-:Y:S05]  /*9360*/  EXIT ;  /* 0x000000000000794d */ /* 0x000fea0003800000 */
.L_x_14:
[----:B------:R-:W-:-:S13]  /*9370*/  ISETP.NE.AND P0, PT, R5, RZ, PT ;  /* 0x000000ff0500720c */ /* 0x000fda0003f05270 */
[----:B------:R-:W-:Y:S05]  /*9380*/  @P0 EXIT ;  /* 0x000000000000094d */ /* 0x000fea0003800000 */
[----:B------:R-:W-:Y:S01]  /*9390*/  ELECT P0, URZ, PT ;  /* 0x00000000003f782f */ /* 0x000fe20003800000 */
[----:B------:R-:W-:-:S12]  /*93a0*/  BSSY B0, `(.L_x_279) ;  /* 0x0000086000007945 */ /* 0x000fd80003800000 */
[----:B------:R-:W-:Y:S05]  /*93b0*/  @!P0 BRA `(.L_x_280) ;  /* 0x0000000800108947 */ /* 0x000fea0003800000 */
[----:B------:R-:W-:-:S13]  /*93c0*/  ISETP.GE.AND P0, PT, R3, 0x1, PT ;  /* 0x000000010300780c */ /* 0x000fda0003f06270 */
[----:B------:R-:W-:Y:S05]  /*93d0*/  @!P0 BRA `(.L_x_280) ;  /* 0x0000000800088947 */ /* 0x000fea0003800000 */
[----:B------:R-:W4:Y:S01]  /*93e0*/  S2R R5, SR_CgaCtaId ;  /* 0x0000000000057919 */ /* 0x000f220000008800 */
[----:B------:R-:W-:Y:S01]  /*93f0*/  IMAD.SHL.U32 R22, R12, 0x80, RZ ;  /* 0x000000800c167824 */ /* 0x000fe200078e00ff */
[----:B------:R-:W-:Y:S01]  /*9400*/  ULDC UR4, c[0x0][0x384] ;  /* 0x0000e10000047ab9 */ /* 0x000fe20000000800 */
[----:B------:R-:W-:Y:S01]  /*9410*/  LOP3.LUT P0, RZ, R11, 0x1f, RZ, 0xc0, !PT ;  /* 0x0000001f0bff7812 */ /* 0x000fe2000780c0ff */
[----:B------:R-:W-:Y:S01]  /*9420*/  ULDC UR5, c[0x0][0x388] ;  /* 0x0000e20000057ab9 */ /* 0x000fe20000000800 */
[C---:B------:R-:W-:Y:S01]  /*9430*/  ISETP.NE.AND P1, PT, R14.reuse, RZ, PT ;  /* 0x000000ff0e00720c */ /* 0x040fe20003f25270 */
[----:B------:R-:W-:Y:S01]  /*9440*/  VIADD R24, R3, 0x1 ;  /* 0x0000000103187836 */ /* 0x000fe20000000000 */
[----:B------:R-:W-:Y:S01]  /*9450*/  ISETP.NE.OR P0, PT, R14, RZ, !P0 ;  /* 0x000000ff0e00720c */ /* 0x000fe20004705670 */
[----:B01----:R-:W-:Y:S01]  /*9460*/  IMAD.MOV.U32 R6, RZ, RZ, 0x1 ;  /* 0x00000001ff067424 */ /* 0x003fe200078e00ff */
[----:B------:R-:W-:Y:S01]  /*9470*/  LOP3.LUT R23, R2, 0x2, RZ, 0xfc, !PT ;  /* 0x0000000202177812 */ /* 0x000fe200078efcff */
[----:B------:R-:W-:Y:S01]  /*9480*/  IMAD.MOV.U32 R7, RZ, RZ, RZ ;  /* 0x000000ffff077224 */ /* 0x000fe200078e00ff */
[----:B--23-5:R-:W-:-:S02]  /*9490*/  CS2R R8, SRZ ;  /* 0x0000000000087805 */ /* 0x02cfc4000001ff00 */
[----:B------:R-:W-:Y:S01]  /*94a0*/  CS2R R10, SRZ ;  /* 0x00000000000a7805 */ /* 0x000fe2000001ff00 */
[----:B----4-:R-:W-:-:S05]  /*94b0*/  IMAD.SHL.U32 R0, R5, 0x40, RZ ;  /* 0x0000004005007824 */ /* 0x010fca00078e00ff */
[----:B------:R-:W-:-:S05]  /*94c0*/  LOP3.LUT R0, R0, 0x40, RZ, 0xc0, !PT ;  /* 0x0000004000007812 */ /* 0x000fca00078ec0ff */
[----:B------:R-:W-:Y:S02]  /*94d0*/  IMAD R4, R13, 0x80, R0 ;  /* 0x000000800d047824 */ /* 0x000fe400078e0200 */
[----:B------:R-:W-:Y:S02]  /*94e0*/  IMAD.SHL.U32 R0, R5, 0x800, RZ ;  /* 0x0000080005007824 */ /* 0x000fe400078e00ff */
[----:B------:R-:W-:-:S03]  /*94f0*/  IMAD.HI.U32 R5, R22, UR4, RZ ;  /* 0x0000000416057c27 */ /* 0x000fc6000f8e00ff */
[----:B------:R-:W-:Y:S02]  /*9500*/  LOP3.LUT R0, R0, 0x800, RZ, 0xc0, !PT ;  /* 0x0000080000007812 */ /* 0x000fe400078ec0ff */
[----:B------:R-:W-:-:S07]  /*9510*/  SHF.R.U32.HI R5, RZ, UR5, R5 ;  /* 0x00000005ff057c19 */ /* 0x000fce0008011605 */
.L_x_284:
[----:B------:R-:W0:Y:S01]  /*9520*/  S2R R13, SR_CgaCtaId ;  /* 0x00000000000d7919 */ /* 0x000e220000008800 */
[----:B------:R-:W-:-:S04]  /*9530*/  MOV R12, 0x400 ;  /* 0x00000400000c7802 */ /* 0x000fc80000000f00 */
[----:B0-----:R-:W-:Y:S02]  /*9540*/  LEA R14, R13, R12, 0x18 ;  /* 0x0000000c0d0e7211 */ /* 0x001fe400078ec0ff */
[----:B------:R-:W-:-:S03]  /*9550*/  SHF.L.U32 R12, R6, 0x1f, RZ ;  /* 0x0000001f060c7819 */ /* 0x000fc600000006ff */
[----:B------:R-:W-:-:S07]  /*9560*/  IMAD R13, R7, 0x8, R14 ;  /* 0x00000008070d7824 */ /* 0x000fce00078e020e */
.L_x_281:
[----:B0-----:R0:W1:Y:S02]  /*9570*/  SYNCS.PHASECHK.TRANS64.TRYWAIT P2, [R13+URZ+0x38070], R12 ;  /* 0x0380700c0d0075a7 */ /* 0x001064000804017f */
[----:B-1----:R-:W-:Y:S05]  /*9580*/  @!P2 NANOSLEEP.SYNCS 0x989680 ;  /* 0x009896800000a95d */ /* 0x002fea0003900000 */
[----:B------:R-:W1:Y:S02]  /*9590*/  @!P2 SYNCS.PHASECHK.TRANS64 P2, [R13+URZ+0x38070], R12 ;  /* 0x0380700c0d00a5a7 */ /* 0x000e64000804007f */
[----:B-1----:R-:W-:Y:S05]  /*95a0*/  @!P2 BRA `(.L_x_281) ;  /* 0xfffffffc00f0a947 */ /* 0x002fea000383ffff */
[----:B0-----:R-:W0:Y:S02]  /*95b0*/  @!P1 LDC R12, c[0x0][0x580] ;  /* 0x00016000ff0c9b82 */ /* 0x001e240000000800 */
[----:B0-----:R0:W-:Y:S02]  /*95c0*/  @!P1 SYNCS.ARRIVE.TRANS64 RZ, [R13+URZ+0x38000], R12 ;  /* 0x0380000c0dff99a7 */ /* 0x0011e4000800003f */
[----:B0-----:R-:W-:-:S04]  /*95d0*/  PRMT R12, R23, 0x9910, RZ ;  /* 0x00009910170c7816 */ /* 0x001fc800000000ff */
[----:B------:R-:W-:-:S13]  /*95e0*/  ISETP.NE.AND P2, PT, R12, 0x2, PT ;  /* 0x000000020c00780c */ /* 0x000fda0003f45270 */
[----:B------:R-:W-:Y:S05]  /*95f0*/  @P2 BRA `(.L_x_282) ;  /* 0x0000000000042947 */ /* 0x000fea0003800000 */
[----:B------:R-:W-:Y:S01]  /*9600*/  BPT.TRAP 0x1 ;  /* 0x000000040000795c */ /* 0x000fe20000300000 */
.L_x_282:
[----:B------:R-:W-:Y:S05]  /*9610*/  @P0 BRA `(.L_x_283) ;  /* 0x0000000000040947 */ /* 0x000fea0003800000 */
[----:B------:R-:W-:Y:S01]  /*9620*/  BPT.TRAP 0x1 ;  /* 0x000000040000795c */ /* 0x000fe20000300000 */
.L_x_283:
[----:B------:R-:W0:Y:S01]  /*9630*/  LDC R15, c[0x0][0x380] ;  /* 0x0000e000ff0f7b82 */ /* 0x000e220000000800 */
[----:B------:R-:W-:Y:S01]  /*9640*/  R2UR UR4, R5 ;  /* 0x00000000050472ca */ /* 0x000fe200000e0000 */
[----:B------:R-:W-:Y:S01]  /*9650*/  ULDC UR24, c[0x0][0x38c] ;  /* 0x0000e30000187ab9 */ /* 0x000fe20000000800 */
[----:B------:R-:W-:Y:S01]  /*9660*/  R2UR UR13, R22 ;  /* 0x00000000160d72ca */ /* 0x000fe200000e0000 */
[----:B------:R-:W-:Y:S01]  /*9670*/  UISETP.NE.AND UP0, UPT, UR24, 0x1, UPT ;  /* 0x000000011800788c */ /* 0x000fe2000bf05270 */
[----:B------:R-:W-:Y:S01]  /*9680*/  R2UR UR17, R13 ;  /* 0x000000000d1172ca */ /* 0x000fe200000e0000 */
[----:B------:R-:W-:Y:S01]  /*9690*/  ULDC UR12, c[0x0][0x3ec] ;  /* 0x0000fb00000c7ab9 */ /* 0x000fe20000000800 */
[----:B------:R-:W-:Y:S01]  /*96a0*/  R2UR UR10, R14 ;  /* 0x000000000e0a72ca */ /* 0x000fe200000e0000 */
[----:B------:R-:W1:Y:S01]  /*96b0*/  LDC.64 R16, c[0x0][0x3f8] ;  /* 0x0000fe00ff107b82 */ /* 0x000e620000000a00 */
[----:B------:R-:W-:Y:S01]  /*96c0*/  R2UR UR16, R7 ;  /* 0x00000000071072ca */ /* 0x000fe200000e0000 */
[----:B------:R-:W-:Y:S01]  /*96d0*/  VIADD R24, R24, 0xffffffff ;  /* 0xffffffff18187836 */ /* 0x000fe20000000000 */
[----:B------:R-:W-:Y:S01]  /*96e0*/  R2UR UR18, R10 ;  /* 0x000000000a1272ca */ /* 0x000fe200000e0000 */
[----:B------:R-:W-:Y:S01]  /*96f0*/  ULDC.64 UR28, c[0x0][0x198] ;  /* 0x00006600001c7ab9 */ /* 0x000fe20000000a00 */
[----:B------:R-:W-:Y:S01]  /*9700*/  ULDC.64 UR20, c[0x0][0x3f0] ;  /* 0x0000fc0000147ab9 */ /* 0x000fe20000000a00 */
[----:B------:R-:W-:Y:S01]  /*9710*/  UMOV UR31, 0x30000 ;  /* 0x00030000001f7882 */ /* 0x000fe20000000000 */
[----:B------:R-:W-:Y:S01]  /*9720*/  @UP0 ULDC.64 UR8, c[0x0][0x390] ;  /* 0x0000e40000080ab9 */ /* 0x000fe20000000a00 */
[----:B------:R-:W1:Y:S01]  /*9730*/  LDC.64 R18, c[0x0][0x3d0] ;  /* 0x0000f400ff127b82 */ /* 0x000e620000000a00 */
[----:B------:R-:W-:Y:S01]  /*9740*/  ISETP.GT.AND P6, PT, R24, 0x1, PT ;  /* 0x000000011800780c */ /* 0x000fe20003fc4270 */
[----:B------:R-:W-:Y:S01]  /*9750*/  UIADD3 UR17, UR17, 0x38000, URZ ;  /* 0x0003800011117890 */ /* 0x000fe2000fffe03f */
[----:B------:R-:W-:Y:S01]  /*9760*/  UMOV UR26, 0x0 ;  /* 0x00000000001a7882 */ /* 0x000fe20000000000 */
[----:B------:R-:W-:-:S02]  /*9770*/  UMOV UR27, 0x10000000 ;  /* 0x10000000001b7882 */ /* 0x000fc40000000000 */
[----:B------:R-:W-:Y:S01]  /*9780*/  ULEA UR16, UR16, UR10, 0xd ;  /* 0x0000000a10107291 */ /* 0x000fe2000f8e683f */
[----:B0-----:R-:W-:Y:S01]  /*9790*/  ISETP.NE.AND P2, PT, R15, 0x1, PT ;  /* 0x000000010f00780c */ /* 0x001fe20003f45270 */
[----:B------:R-:W0:Y:S01]  /*97a0*/  LDC R20, c[0x0][0x400] ;  /* 0x00010000ff147b82 */ /* 0x000e220000000800 */
[----:B------:R-:W-:-:S11]  /*97b0*/  USHF.L.U32 UR18, UR18, 0x5, URZ ;  /* 0x0000000512127899 */ /* 0x000fd6000800063f */
[----:B------:R-:W-:Y:S01]  /*97c0*/  @P2 IMAD.U32 R12, RZ, RZ, UR4 ;  /* 0x00000004ff0c2e24 */ /* 0x000fe2000f8e00ff */
[----:B------:R-:W-:Y:S01]  /*97d0*/  ULDC.64 UR4, c[0x0][0x3c8] ;  /* 0x0000f20000047ab9 */ /* 0x000fe20000000a00 */
[----:B-1----:R-:W-:-:S03]  /*97e0*/  IMAD R13, R9, R18, R17 ;  /* 0x00000012090d7224 */ /* 0x002fc600078e0211 */
[----:B------:R-:W-:Y:S01]  /*97f0*/  @P2 R2UR UR13, R12 ;  /* 0x000000000c0d22ca */ /* 0x000fe200000e0000 */
[C---:B------:R-:W-:Y:S02]  /*9800*/  IMAD R12, R7.reuse, 0x1000, R0 ;  /* 0x00001000070c7824 */ /* 0x040fe400078e0200 */
[----:B------:R-:W-:Y:S02]  /*9810*/  VIADD R7, R7, 0x1 ;  /* 0x0000000107077836 */ /* 0x000fe40000000000 */
[----:B------:R-:W-:Y:S02]  /*9820*/  IMAD R21, R12, 0x2, R14 ;  /* 0x000000020c157824 */ /* 0x000fe400078e020e */
[----:B------:R-:W-:Y:S01]  /*9830*/  IMAD R12, R11, UR5, R16 ;  /* 0x000000050b0c7c24 */ /* 0x000fe2000f8e0210 */
[----:B------:R-:W-:Y:S01]  /*9840*/  ULDC UR5, c[0x0][0x398] ;  /* 0x0000e60000057ab9 */ /* 0x000fe20000000800 */
[----:B------:R-:W1:Y:S01]  /*9850*/  LDC.64 R16, c[0x0][0x3e0] ;  /* 0x0000f800ff107b82 */ /* 0x000e620000000a00 */
[----:B------:R-:W-:Y:S01]  /*9860*/  VIADD R14, R10, 0x1 ;  /* 0x000000010a0e7836 */ /* 0x000fe20000000000 */
[----:B------:R-:W-:Y:S01]  /*9870*/  R2UR UR23, R21 ;  /* 0x00000000151772ca */ /* 0x000fe200000e0000 */
[----:B------:R-:W-:Y:S01]  /*9880*/  IMAD.U32 R13, R13, 0x20, R12 ;  /* 0x000000200d0d7824 */ /* 0x000fe200078e000c */
[----:B------:R-:W-:Y:S01]  /*9890*/  UIMAD.WIDE.U32 UR6, UR13, UR8, URZ ;  /* 0x000000080d0672a5 */ /* 0x000fe2000f8e003f */
[----:B0-----:R-:W-:Y:S01]  /*98a0*/  IMAD R10, R8, R19, R20 ;  /* 0x00000013080a7224 */ /* 0x001fe200078e0214 */
[----:B------:R-:W-:Y:S01]  /*98b0*/  ISETP.NE.AND P2, PT, R14, UR15, PT ;  /* 0x0000000f0e007c0c */ /* 0x000fe2000bf45270 */
[----:B------:R-:W-:Y:S01]  /*98c0*/  UIADD3 UR6, -UR13, URZ, URZ ;  /* 0x0000003f0d067290 */ /* 0x000fe2000fffe13f */
[----:B------:R-:W-:Y:S01]  /*98d0*/  ISETP.NE.AND P5, PT, R7, 0xe, PT ;  /* 0x0000000e0700780c */ /* 0x000fe20003fa5270 */
[----:B------:R-:W-:Y:S01]  /*98e0*/  UMOV UR14, UR13 ;  /* 0x0000000d000e7c82 */ /* 0x000fe20008000000 */
[----:B------:R-:W-:Y:S01]  /*98f0*/  @UP0 USHF.R.U32.HI UR14, URZ, UR9, UR7 ;  /* 0x000000093f0e0299 */ /* 0x000fe20008011607 */
[----:B------:R-:W-:Y:S01]  /*9900*/  IMAD.U32 R10, R10, 0x400, R13 ;  /* 0x000004000a0a7824 */ /* 0x000fe200078e000d */
[----:B------:R-:W-:Y:S01]  /*9910*/  UISETP.NE.AND UP0, UPT, UR5, 0x1, UPT ;  /* 0x000000010500788c */ /* 0x000fe2000bf05270 */
[----:B------:R-:W-:Y:S01]  /*9920*/  IMAD R12, R15, UR6, R22 ;  /* 0x000000060f0c7c24 */ /* 0x000fe2000f8e0216 */
[----:B------:R-:W-:Y:S01]  /*9930*/  ULDC.64 UR8, c[0x0][0x3c0] ;  /* 0x0000f00000087ab9 */ /* 0x000fe20000000a00 */
[----:B------:R-:W-:Y:S01]  /*9940*/  VIADD R15, R11, 0x1 ;  /* 0x000000010b0f7836 */ /* 0x000fe20000000000 */
[----:B------:R-:W-:Y:S01]  /*9950*/  R2UR UR25, R10 ;  /* 0x000000000a1972ca */ /* 0x000fe200000e0000 */
[----:B------:R-:W-:Y:S01]  /*9960*/  UMOV UR22, UR14 ;  /* 0x0000000e00167c82 */ /* 0x000fe20008000000 */
[----:B------:R-:W-:Y:S01]  /*9970*/  R2UR UR19, R12 ;  /* 0x000000000c1372ca */ /* 0x000fe200000e0000 */
[----:B------:R-:W-:Y:S01]  /*9980*/  @P2 IMAD.MOV R15, RZ, RZ, R11 ;  /* 0x000000ffff0f2224 */ /* 0x000fe200078e020b */
[----:B------:R-:W-:Y:S01]  /*9990*/  UIADD3 UR7, -UR14, URZ, URZ ;  /* 0x0000003f0e077290 */ /* 0x000fe2000fffe13f */
[----:B------:R-:W-:Y:S01]  /*99a0*/  VIADD R12, R9, 0x1 ;  /* 0x00000001090c7836 */ /* 0x000fe20000000000 */
[----:B------:R-:W-:Y:S01]  /*99b0*/  UIADD3 UR6, UP1, UR28, 0xf0, URZ ;  /* 0x000000f01c067890 */ /* 0x000fe2000ff3e03f */
[----:B------:R-:W-:Y:S01]  /*99c0*/  VIADD R13, R8, 0x1 ;  /* 0x00000001080d7836 */ /* 0x000fe20000000000 */
[----:B-1----:R-:W-:Y:S01]  /*99d0*/  ISETP.NE.AND P3, PT, R15, R16, PT ;  /* 0x000000100f00720c */ /* 0x002fe20003f65270 */
[----:B------:R-:W-:Y:S01]  /*99e0*/  @UP0 ULDC UR10, c[0x0][0x39c] ;  /* 0x0000e700000a0ab9 */ /* 0x000fe20000000800 */
[----:B------:R-:W-:Y:S01]  /*99f0*/  @UP0 ULDC UR30, c[0x0][0x3a0] ;  /* 0x0000e800001e0ab9 */ /* 0x000fe20000000800 */
[----:B------:R-:W-:Y:S01]  /*9a00*/  UIMAD.WIDE.U32 UR10, UR14, UR10, URZ ;  /* 0x0000000a0e0a72a5 */ /* 0x000fe2000f8e003f */
[----:B------:R-:W-:Y:S01]  /*9a10*/  SEL R10, R14, RZ, P2 ;  /* 0x000000ff0e0a7207 */ /* 0x000fe20001000000 */
[----:B------:R-:W-:Y:S01]  /*9a20*/  UIMAD UR7, UR24, UR7, UR13 ;  /* 0x00000007180772a4 */ /* 0x000fe2000f8e020d */
[----:B------:R-:W-:Y:S01]  /*9a30*/  R2UR UR13, R9 ;  /* 0x00000000090d72ca */ /* 0x000fe200000e0000 */
[----:B------:R-:W-:Y:S01]  /*9a40*/  @UP0 USHF.R.U32.HI UR22, URZ, UR30, UR11 ;  /* 0x0000001e3f160299 */ /* 0x000fe2000801160b */
[----:B------:R-:W-:Y:S01]  /*9a50*/  SEL R7, R7, RZ, P5 ;  /* 0x000000ff07077207 */ /* 0x000fe20002800000 */
[----:B------:R-:W-:Y:S01]  /*9a60*/  UIMAD UR19, UR19, UR8, UR12 ;  /* 0x00000008131372a4 */ /* 0x000fe2000f8e020c */
[----:B------:R-:W-:Y:S01]  /*9a70*/  R2UR UR12, R11 ;  /* 0x000000000b0c72ca */ /* 0x000fe200000e0000 */
[----:B------:R-:W-:Y:S01]  /*9a80*/  UIADD3 UR8, -UR22, URZ, URZ ;  /* 0x0000003f16087290 */ /* 0x000fe2000fffe13f */
[----:B------:R-:W-:Y:S01]  /*9a90*/  R2UR UR11, R4 ;  /* 0x00000000040b72ca */ /* 0x000fe200000e0000 */
[----:B------:R-:W-:Y:S01]  /*9aa0*/  @P3 IMAD.MOV R12, RZ, RZ, R9 ;  /* 0x000000ffff0c3224 */ /* 0x000fe200078e0209 */
[----:B------:R-:W-:Y:S01]  /*9ab0*/  UIADD3 UR28, UP2, UR28, 0x270, URZ ;  /* 0x000002701c1c7890 */ /* 0x000fe2000ff5e03f */
[----:B------:R-:W-:Y:S01]  /*9ac0*/  SEL R9, RZ, 0x1, P5 ;  /* 0x00000001ff097807 */ /* 0x000fe20002800000 */
[----:B------:R-:W-:Y:S01]  /*9ad0*/  UIMAD UR5, UR5, UR8, UR14 ;  /* 0x00000008050572a4 */ /* 0x000fe2000f8e020e */
[----:B------:R-:W-:Y:S01]  /*9ae0*/  R2UR UR14, R8 ;  /* 0x00000000080e72ca */ /* 0x000fe200000e0000 */
[----:B------:R-:W-:Y:S01]  /*9af0*/  UIMAD UR20, UR7, UR9, UR20 ;  /* 0x00000009071472a4 */ /* 0x000fe2000f8e0214 */
[----:B------:R-:W-:Y:S01]  /*9b00*/  ISETP.NE.AND P4, PT, R12, R17, PT ;  /* 0x000000110c00720c */ /* 0x000fe20003f85270 */
[----:B------:R-:W-:Y:S01]  /*9b10*/  UIMAD UR21, UR5, UR4, UR21 ;  /* 0x00000004051572a4 */ /* 0x000fe2000f8e0215 */
[----:B------:R-:W-:Y:S01]  /*9b20*/  LOP3.LUT R6, R6, R9, RZ, 0x3c, !PT ;  /* 0x0000000906067212 */ /* 0x000fe200078e3cff */
[----:B------:R-:W-:Y:S01]  /*9b30*/  UIADD3.X UR7, URZ, UR29, URZ, UP1, !UPT ;  /* 0x0000001d3f077290 */ /* 0x000fe20008ffe43f */
[----:B------:R-:W-:Y:S01]  /*9b40*/  SEL R11, R15, RZ, P3 ;  /* 0x000000ff0f0b7207 */ /* 0x000fe20001800000 */
[----:B------:R-:W-:Y:S01]  /*9b50*/  UPRMT UR4, UR25, 0x5410, URZ ;  /* 0x0000541019047896 */ /* 0x000fe2000800003f */
[----:B------:R-:W-:Y:S01]  /*9b60*/  SEL R9, R12, RZ, P4 ;  /* 0x000000ff0c097207 */ /* 0x000fe20002000000 */
[----:B------:R-:W-:-:S02]  /*9b70*/  UIADD3 UR8, UR23, 0x1c000, URZ ;  /* 0x0001c00017087890 */ /* 0x000fc4000fffe03f */
[----:B------:R-:W-:Y:S01]  /*9b80*/  UIADD3.X UR29, URZ, UR29, URZ, UP2, !UPT ;  /* 0x0000001d3f1d7290 */ /* 0x000fe200097fe43f */
[----:B------:R-:W-:Y:S01]  /*9b90*/  UMOV UR9, UR17 ;  /* 0x0000001100097c82 */ /* 0x000fe20008000000 */
[----:B------:R-:W-:Y:S02]  /*9ba0*/  UMOV UR10, UR18 ;  /* 0x00000012000a7c82 */ /* 0x000fe40008000000 */
[----:B------:R-:W-:Y:S01]  /*9bb0*/  @P4 IMAD.MOV R13, RZ, RZ, R8 ;  /* 0x000000ffff0d4224 */ /* 0x000fe200078e0208 */
[----:B------:R4:W-:Y:S03]  /*9bc0*/  UTMALDG.5D.IM2COL [UR16], [UR6], UR4 ;  /* 0x00000010060073b4 */ /* 0x0009e60008060004 */
[----:B------:R-:W-:Y:S01]  /*9bd0*/  IMAD.MOV.U32 R8, RZ, RZ, R13 ;  /* 0x000000ffff087224 */ /* 0x000fe200078e000d */
[----:B------:R4:W-:Y:S02]  /*9be0*/  UTMALDG.5D.MULTICAST [UR8], [UR28], UR31, desc[UR26] ;  /* 0x00001a081c0073b4 */ /* 0x0009e4000802181f */
[----:B----4-:R-:W-:Y:S05]  /*9bf0*/  @P6 BRA `(.L_x_284) ;  /* 0xfffffff800486947 */ /* 0x010fea000383ffff */
.L_x_280:
[----:B------:R-:W-:Y:S05]  /*9c00*/  BSYNC B0 ;  /* 0x0000000000007941 */ /* 0x000fea0003800000 */
.L_x_279:
[----:B------:R-:W-:Y:S01]  /*9c10*/  ISETP.GE.U32.AND P0, PT, R3, 0xe, PT ;  /* 0x0000000e0300780c */ /* 0x000fe20003f06070 */
[----:B------:R-:W-:-:S12]  /*9c20*/  IMAD.MOV.U32 R0, RZ, RZ, 0x1 ;  /* 0x00000001ff007424 */ /* 0x000fd800078e00ff */
[----:B------:R-:W-:Y:S05]  /*9c30*/  @!P0 BRA `(.L_x_285) ;  /* 0x00000000001c8947 */ /* 0x000fea0003800000 */
[----:B------:R-:W-:-:S05]  /*9c40*/  SHF.R.U32.HI R4, RZ, 0x1, R3 ;  /* 0x00000001ff047819 */ /* 0x000fca0000011603 */
[----:B------:R-:W-:-:S05]  /*9c50*/  IMAD.WIDE.U32 R4, R4, -0x6db6db6d, RZ ;  /* 0x9249249304047825 */ /* 0x000fca00078e00ff */
[----:B------:R-:W-:-:S04]  /*9c60*/  SHF.R.U32.HI R0, RZ, 0x2, R5 ;  /* 0x00000002ff007819 */ /* 0x000fc80000011605 */
[----:B------:R-:W-:-:S04]  /*9c70*/  LOP3.LUT R0, R0, 0x1, RZ, 0xc0, !PT ;  /* 0x0000000100007812 */ /* 0x000fc800078ec0ff */
[----:B------:R-:W-:-:S04]  /*9c80*/  ISETP.NE.U32.AND P0, PT, R0, 0x1, PT ;  /* 0x000000010000780c */ /* 0x000fc80003f05070 */
[----:B------:R-:W-:-:S04]  /*9c90*/  ISETP.NE.U32.AND.EX P0, PT, RZ, RZ, PT, P0 ;  /* 0x000000ffff00720c */ /* 0x000fc80003f05100 */
[----:B------:R-:W-:-:S09]  /*9ca0*/  SEL R0, RZ, 0x1, !P0 ;  /* 0x00000001ff007807 */ /* 0x000fd20004000000 */
.L_x_285:
[----:B------:R-:W-:Y:S05]  /*9cb0*/  WARPSYNC.ALL ;  /* 0x0000000000007948 */ /* 0x000fea0003800000 */
[----:B------:R-:W-:-:S13]  /*9cc0*/  ELECT P0, URZ, PT ;  /* 0x00000000003f782f */ /* 0x000fda0003800000 */
[----:B------:R-:W-:Y:S05]  /*9cd0*/  @!P0 EXIT ;  /* 0x000000000000894d */ /* 0x000fea0003800000 */
[----:B------:R-:W-:-:S04]  /*9ce0*/  LOP3.LUT R2, R2, 0x2, RZ, 0xfc, !PT ;  /* 0x0000000202027812 */ /* 0x000fc800078efcff */
[----:B------:R-:W-:-:S13]  /*9cf0*/  ISETP.NE.AND P0, PT, R2, 0x3, PT ;  /* 0x000000030200780c */ /* 0x000fda0003f05270 */
[----:B------:R-:W-:Y:S05]  /*9d00*/  @!P0 BRA `(.L_x_286) ;  /* 0x0000000000048947 */ /* 0x000fea0003800000 */
[----:B------:R-:W-:Y:S01]  /*9d10*/  BPT.TRAP 0x1 ;  /* 0x000000040000795c */ /* 0x000fe20000300000 */
.L_x_286:
[----:B01----:R-:W0:Y:S01]  /*9d20*/  S2R R7, SR_CgaCtaId ;  /* 0x0000000000077919 */ /* 0x003e220000008800 */
[----:B------:R-:W-:Y:S02]  /*9d30*/  SHF.R.U32.HI R4, RZ, 0x1, R3 ;  /* 0x00000001ff047819 */ /* 0x000fe40000011603 */
[----:B------:R-:W-:-:S03]  /*9d40*/  MOV R2, 0x400 ;  /* 0x0000040000027802 */ /* 0x000fc60000000f00 */
[----:B------:R-:W-:-:S05]  /*9d50*/  IMAD.WIDE.U32 R4, R4, -0x6db6db6d, RZ ;  /* 0x9249249304047825 */ /* 0x000fca00078e00ff */
[----:B------:R-:W-:Y:S02]  /*9d60*/  SHF.R.U32.HI R4, RZ, 0x2, R5 ;  /* 0x00000002ff047819 */ /* 0x000fe40000011605 */
[----:B------:R-:W-:-:S03]  /*9d70*/  SHF.L.U32 R5, R0, 0x1f, RZ ;  /* 0x0000001f00057819 */ /* 0x000fc600000006ff */
[----:B------:R-:W-:Y:S01]  /*9d80*/  IMAD R3, R4, -0xe, R3 ;  /* 0xfffffff204037824 */ /* 0x000fe200078e0203 */
[----:B0-----:R-:W-:-:S05]  /*9d90*/  LEA R2, R7, R2, 0x18 ;  /* 0x0000000207027211 */ /* 0x001fca00078ec0ff */
[----:B------:R-:W-:-:S04]  /*9da0*/  VIADD R2, R2, 0x38070 ;  /* 0x0003807002027836 */ /* 0x000fc80000000000 */
[----:B------:R-:W-:-:S07]  /*9db0*/  IMAD R4, R3, 0x8, R2 ;  /* 0x0000000803047824 */ /* 0x000fce00078e0202 */
.L_x_287:
[----:B0-----:R0:W1:Y:S02]  /*9dc0*/  SYNCS.PHASECHK.TRANS64.TRYWAIT P0, [R4+URZ], R5 ;  /* 0x00000005040075a7 */ /* 0x001064000800017f */
[----:B-1----:R-:W-:Y:S05]  /*9dd0*/  @!P0 NANOSLEEP.SYNCS 0x989680 ;  /* 0x009896800000895d */ /* 0x002fea0003900000 */
[----:B------:R-:W1:Y:S02]  /*9de0*/  @!P0 SYNCS.PHASECHK.TRANS64 P0, [R4+URZ], R5 ;  /* 0x00000005040085a7 */ /* 0x000e64000800007f */
[----:B-1----:R-:W-:Y:S05]  /*9df0*/  @!P0 BRA `(.L_x_287) ;  /* 0xfffffffc00f08947 */ /* 0x002fea000383ffff */
[----:B------:R-:W-:-:S05]  /*9e00*/  VIADD R3, R3, 0x1 ;  /* 0x0000000103037836 */ /* 0x000fca0000000000 */
[----:B------:R-:W-:-:S04]  /*9e10*/  ISETP.NE.AND P0, PT, R3, 0xe, PT ;  /* 0x0000000e0300780c */ /* 0x000fc80003f05270 */
[----:B0-----:R-:W-:Y:S02]  /*9e20*/  SEL R5, RZ, 0x1, P0 ;  /* 0x00000001ff057807 */ /* 0x001fe40000000000 */
[----:B------:R-:W-:Y:S02]  /*9e30*/  SEL R3, R3, RZ, P0 ;  /* 0x000000ff03037207 */ /* 0x000fe40000000000 */
[----:B------:R-:W-:-:S03]  /*9e40*/  LOP3.LUT R7, R0, R5, RZ, 0x3c, !PT ;  /* 0x0000000500077212 */ /* 0x000fc600078e3cff */
[----:B------:R-:W-:Y:S01]  /*9e50*/  IMAD R0, R3, 0x8, R2 ;  /* 0x0000000803007824 */ /* 0x000fe200078e0202 */
[----:B------:R-:W-:-:S07]  /*9e60*/  SHF.L.U32 R5, R7, 0x1f, RZ ;  /* 0x0000001f07057819 */ /* 0x000fce00000006ff */
.L_x_288:
        /* <DEDUP_REMOVED lines=11> */
.L_x_289:
        /* <DEDUP_REMOVED lines=11> */
.L_x_290:
        /* <DEDUP_REMOVED lines=11> */
.L_x_291:
        /* <DEDUP_REMOVED lines=11> */
.L_x_292:
        /* <DEDUP_REMOVED lines=11> */
.L_x_293:
        /* <DEDUP_REMOVED lines=11> */
.L_x_294:
        /* <DEDUP_REMOVED lines=11> */
.L_x_295:
        /* <DEDUP_REMOVED lines=11> */
.L_x_296:
        /* <DEDUP_REMOVED lines=11> */
.L_x_297:
        /* <DEDUP_REMOVED lines=11> */
.L_x_298:
        /* <DEDUP_REMOVED lines=11> */
.L_x_299:
        /* <DEDUP_REMOVED lines=11> */
.L_x_300:
[----:B0-----:R0:W1:Y:S02]  /*a6b0*/  SYNCS.PHASECHK.TRANS64.TRYWAIT P0, [R3+URZ], R0 ;  /* 0x00000000030075a7 */ /* 0x001064000800017f */
[----:B-1----:R-:W-:Y:S05]  /*a6c0*/  @!P0 NANOSLEEP.SYNCS 0x989680 ;  /* 0x009896800000895d */ /* 0x002fea0003900000 */
[----:B------:R-:W1:Y:S02]  /*a6d0*/  @!P0 SYNCS.PHASECHK.TRANS64 P0, [R3+URZ], R0 ;  /* 0x00000000030085a7 */ /* 0x000e64000800007f */
[----:B-1----:R-:W-:Y:S05]  /*a6e0*/  @P0 EXIT ;  /* 0x000000000000094d */ /* 0x002fea0003800000 */
[----:B------:R-:W-:Y:S05]  /*a6f0*/  BRA `(.L_x_300) ;  /* 0xfffffffc00ec7947 */ /* 0x000fea000383ffff */
.L_x_301:
[----:B------:R-:W-:-:S00]  /*a700*/  BRA `(.L_x_301) ;  /* 0xfffffffc00fc7947 */ /* 0x000fc0000383ffff */
[----:B------:R-:W-:-:S00]  /*a710*/  NOP ;  /* 0x0000000000007918 */ /* 0x000fc00000000000 */
        /* <DEDUP_REMOVED lines=14> */
.L_x_302:


//--------------------- .nv.shared._ZN7cutlass13device_kernelINS_4conv6kernel13ConvUniversalINS1_16ConvProblemShapeILNS1_8OperatorE0ELi3EEENS1_10collective14CollectiveConvINS1_46MainloopSm90TmaGmmaWarpSpecializedImplicitGemmILS5_0ELi14ELi3EN4cute5tupleIJNSA_1CILi2EEENSC_ILi1EEESE_EEENS1_36KernelImplicitTmaWarpSpecializedSm90ELi1EEENSB_IJNSC_ILi128EEESI_NSB_IJNSC_ILi32EEEEEEEEENS_6half_tESM_NSA_8TiledMMAINSA_8MMA_AtomIJNSA_4SM904GMMA26MMA_64x128x16_F32F16F16_SSILNSQ_5MajorE0ELSS_0ELNSQ_7ScaleInE1ELST_1EEEEEENSA_6LayoutINSB_IJSE_SE_SE_EEENSB_IJNSC_ILi0EEESY_SY_EEEEENSB_IJNSA_10UnderscoreES11_S11_EEEEENS7_6detail26Sm90ImplicitGemmTileTraitsINSA_20SM90_TMA_LOAD_IM2COLENSA_14ComposedLayoutINSA_7SwizzleILi2ELi4ELi3EEENSA_18smem_ptr_flag_bitsILi16EEENSW_INSB_IJNSB_IJNSC_ILi8EEENSC_ILi16EEEEEENSB_IJSJ_SE_EEENSB_IJSE_NSC_ILi14EEEEEEEEENSB_IJNSB_IJSJ_NSC_ILi256EEEEEENSB_IJSE_SY_EEENSB_IJSY_NSC_ILi4096EEEEEEEEEEEEEvEENS15_INSA_23SM90_TMA_LOAD_MULTICASTES1Q_vEEEENS_8epilogue10collective6detail29Sm90TmaWarpSpecializedAdapterINS1W_15DefaultEpilogueISM_NSB_IJNSB_IJllllEEESE_SY_EEES21_NS1V_6thread17LinearCombinationISM_Li1EffLNS22_9ScaleType4KindE0ELNS_15FloatRoundStyleE2ESM_EENS_4gemm15EpilogueDefaultEEEEEvvEEEEvNT_6ParamsE --------------------------
	.section	.nv.shared._ZN7cutlass13device_kernelINS_4conv6kernel13ConvUniversalINS1_16ConvProblemShapeILNS1_8OperatorE0ELi3EEENS1_10collective14CollectiveConvINS1_46MainloopSm90TmaGmmaWarpSpecializedImplicitGemmILS5_0ELi14ELi3EN4cute5tupleIJNSA_1CILi2EEENSC_ILi1EEESE_EEENS1_36KernelImplicitTmaWarpSpecializedSm90ELi1EEENSB_IJNSC_ILi128EEESI_NSB_IJNSC_ILi32EEEEEEEEENS_6half_tESM_NSA_8TiledMMAINSA_8MMA_AtomIJNSA_4SM904GMMA26MMA_64x128x16_F32F16F16_SSILNSQ_5MajorE0ELSS_0ELNSQ_7ScaleInE1ELST_1EEEEEENSA_6LayoutINSB_IJSE_SE_SE_EEENSB_IJNSC_ILi0EEESY_SY_EEEEENSB_IJNSA_10UnderscoreES11_S11_EEEEENS7_6detail26Sm90ImplicitGemmTileTraitsINSA_20SM90_TMA_LOAD_IM2COLENSA_14ComposedLayoutINSA_7SwizzleILi2ELi4ELi3EEENSA_18smem_ptr_flag_bitsILi16EEENSW_INSB_IJNSB_IJNSC_ILi8EEENSC_ILi16EEEEEENSB_IJSJ_SE_EEENSB_IJSE_NSC_ILi14EEEEEEEEENSB_IJNSB_IJSJ_NSC_ILi256EEEEEENSB_IJSE_SY_EEENSB_IJSY_NSC_ILi4096EEEEEEEEEEEEEvEENS15_INSA_23SM90_TMA_LOAD_MULTICASTES1Q_vEEEENS_8epilogue10collective6detail29Sm90TmaWarpSpecializedAdapterINS1W_15DefaultEpilogueISM_NSB_IJNSB_IJllllEEESE_SY_EEES21_NS1V_6thread17LinearCombinationISM_Li1EffLNS22_9ScaleType4KindE0ELNS_15FloatRoundStyleE2ESM_EENS_4gemm15EpilogueDefaultEEEEEvvEEEEvNT_6ParamsE,"aw",@nobits
	.sectionflags	@""
	.align	16
	.zero		1024


//--------------------- .nv.shared.reserved.0     --------------------------
	.section	.nv.shared.reserved.0,"aw",@nobits
	.weak		__nv_reservedSMEM_offset_0_alias
	.size		__nv_reservedSMEM_offset_0_alias, 0, 0
	.other		__nv_reservedSMEM_offset_0_alias,@"STO_CUDA_RESERVED_SHARED STV_DEFAULT"
__nv_reservedSMEM_offset_0_alias:
	.zero		0


//--------------------- .nv.global                --------------------------
	.section	.nv.global,"aw",@nobits
.nv.global:
	.type		_ZN39_INTERNAL_66e2a6f3_4_k_cu_d5d03db8_35104cute1_E,@object
	.size		_ZN39_INTERNAL_66e2a6f3_4_k_cu_d5d03db8_35104cute1_E,(_ZN39_INTERNAL_66e2a6f3_4_k_cu_d5d03db8_35104cuda3std3__45__cpo6cbeginE - _ZN39_INTERNAL_66e2a6f3_4_k_cu_d5d03db8_35104cute1_E)
_ZN39_INTERNAL_66e2a6f3_4_k_cu_d5d03db8_35104cute1_E:
	.zero		1
	.type		_ZN39_INTERNAL_66e2a6f3_4_k_cu_d5d03db8_35104cuda3std3__45__cpo6cbeginE,@object
	.size		_ZN39_INTERNAL_66e2a6f3_4_k_cu_d5d03db8_35104cuda3std3__45__cpo6cbeginE,(_ZN39_INTERNAL_66e2a6f3_4_k_cu_d5d03db8_35104cuda3std3__48in_placeE - _ZN39_INTERNAL_66e2a6f3_4_k_cu_d5d03db8_35104cuda3std3__45__cpo6cbeginE)
_ZN39_INTERNAL_66e2a6f3_4_k_cu_d5d03db8_35104cuda3std3__45__cpo6cbeginE:
	.zero		1
	.type		_ZN39_INTERNAL_66e2a6f3_4_k_cu_d5d03db8_35104cuda3std3__48in_placeE,@object
	.size		_ZN39_INTERNAL_66e2a6f3_4_k_cu_d5d03db8_35104cuda3std3__48in_placeE,(_ZN39_INTERNAL_66e2a6f3_4_k_cu_d5d03db8_35104cuda3std6ranges3__45__cpo9iter_moveE - _ZN39_INTERNAL_66e2a6f3_4_k_cu_d5d03db8_35104cuda3std3__48in_placeE)
_ZN39_INTERNAL_66e2a6f3_4_k_cu_d5d03db8_35104cuda3std3__48in_placeE:
	.zero		1
	.type		_ZN39_INTERNAL_66e2a6f3_4_k_cu_d5d03db8_35104cuda3std6ranges3__45__cpo9iter_moveE,@object
	.size		_ZN39_INTERNAL_66e2a6f3_4_k_cu_d5d03db8_35104cuda3std6ranges3__45__cpo9iter_moveE,(_ZN39_INTERNAL_66e2a6f3_4_k_cu_d5d03db8_35104cuda3std3__45__cpo5beginE - _ZN39_INTERNAL_66e2a6f3_4_k_cu_d5d03db8_35104cuda3std6ranges3__45__cpo9iter_moveE)
_ZN39_INTERNAL_66e2a6f3_4_k_cu_d5d03db8_35104cuda3std6ranges3__45__cpo9iter_moveE:
	.zero		1
	.type		_ZN39_INTERNAL_66e2a6f3_4_k_cu_d5d03db8_35104cuda3std3__45__cpo5beginE,@object
	.size		_ZN39_INTERNAL_66e2a6f3_4_k_cu_d5d03db8_35104cuda3std3__45__cpo5beginE,(_ZN39_INTERNAL_66e2a6f3_4_k_cu_d5d03db8_35104cuda3std3__441_GLOBAL__N__66e2a6f3_4_k_cu_d5d03db8_35106ignoreE - _ZN39_INTERNAL_66e2a6f3_4_k_cu_d5d03db8_35104cuda3std3__45__cpo5beginE)
_ZN39_INTERNAL_66e2a6f3_4_k_cu_d5d03db8_35104cuda3std3__45__cpo5beginE:
	.zero		1
	.type		_ZN39_INTERNAL_66e2a6f3_4_k_cu_d5d03db8_35104cuda3std3__441_GLOBAL__N__66e2a6f3_4_k_cu_d5d03db8_35106ignoreE,@object
	.size		_ZN39_INTERNAL_66e2a6f3_4_k_cu_d5d03db8_35104cuda3std3__441_GLOBAL__N__66e2a6f3_4_k_cu_d5d03db8_35106ignoreE,(_ZN39_INTERNAL_66e2a6f3_4_k_cu_d5d03db8_35104cute7productE - _ZN39_INTERNAL_66e2a6f3_4_k_cu_d5d03db8_35104cuda3std3__441_GLOBAL__N__66e2a6f3_4_k_cu_d5d03db8_35106ignoreE)
_ZN39_INTERNAL_66e2a6f3_4_k_cu_d5d03db8_35104cuda3std3__441_GLOBAL__N__66e2a6f3_4_k_cu_d5d03db8_35106ignoreE:
	.zero		1
	.type		_ZN39_INTERNAL_66e2a6f3_4_k_cu_d5d03db8_35104cute7productE,@object
	.size		_ZN39_INTERNAL_66e2a6f3_4_k_cu_d5d03db8_35104cute7productE,(_ZN39_INTERNAL_66e2a6f3_4_k_cu_d5d03db8_35104cuda3std3__45__cpo3endE - _ZN39_INTERNAL_66e2a6f3_4_k_cu_d5d03db8_35104cute7productE)
_ZN39_INTERNAL_66e2a6f3_4_k_cu_d5d03db8_35104cute7productE:
	.zero		1
	.type		_ZN39_INTERNAL_66e2a6f3_4_k_cu_d5d03db8_35104cuda3std3__45__cpo3endE,@object
	.size		_ZN39_INTERNAL_66e2a6f3_4_k_cu_d5d03db8_35104cuda3std3__45__cpo3endE,(_ZN39_INTERNAL_66e2a6f3_4_k_cu_d5d03db8_35104cuda3std3__419piecewise_constructE - _ZN39_INTERNAL_66e2a6f3_4_k_cu_d5d03db8_35104cuda3std3__45__cpo3endE)
_ZN39_INTERNAL_66e2a6f3_4_k_cu_d5d03db8_35104cuda3std3__45__cpo3endE:
	.zero		1
	.type		_ZN39_INTERNAL_66e2a6f3_4_k_cu_d5d03db8_35104cuda3std3__419piecewise_constructE,@object
	.size		_ZN39_INTERNAL_66e2a6f3_4_k_cu_d5d03db8_35104cuda3std3__419piecewise_constructE,(_ZN39_INTERNAL_66e2a6f3_4_k_cu_d5d03db8_35104cuda3std3__45__cpo4cendE - _ZN39_INTERNAL_66e2a6f3_4_k_cu_d5d03db8_35104cuda3std3__419piecewise_constructE)
_ZN39_INTERNAL_66e2a6f3_4_k_cu_d5d03db8_35104cuda3std3__419piecewise_constructE:
	.zero		1
	.type		_ZN39_INTERNAL_66e2a6f3_4_k_cu_d5d03db8_35104cuda3std3__45__cpo4cendE,@object
	.size		_ZN39_INTERNAL_66e2a6f3_4_k_cu_d5d03db8_35104cuda3std3__45__cpo4cendE,(_ZN39_INTERNAL_66e2a6f3_4_k_cu_d5d03db8_35104cuda3std6ranges3__45__cpo4swapE - _ZN39_INTERNAL_66e2a6f3_4_k_cu_d5d03db8_35104cuda3std3__45__cpo4cendE)
_ZN39_INTERNAL_66e2a6f3_4_k_cu_d5d03db8_35104cuda3std3__45__cpo4cendE:
	.zero		1
	.type		_ZN39_INTERNAL_66e2a6f3_4_k_cu_d5d03db8_35104cuda3std6ranges3__45__cpo4swapE,@object
	.size		_ZN39_INTERNAL_66e2a6f3_4_k_cu_d5d03db8_35104cuda3std6ranges3__45__cpo4swapE,(.L_7 - _ZN39_INTERNAL_66e2a6f3_4_k_cu_d5d03db8_35104cuda3std6ranges3__45__cpo4swapE)
_ZN39_INTERNAL_66e2a6f3_4_k_cu_d5d03db8_35104cuda3std6ranges3__45__cpo4swapE:
	.zero		1
.L_7:


//--------------------- .nv.constant0._ZN7cutlass13device_kernelINS_4conv6kernel13ConvUniversalINS1_16ConvProblemShapeILNS1_8OperatorE0ELi3EEENS1_10collective14CollectiveConvINS1_46MainloopSm90TmaGmmaWarpSpecializedImplicitGemmILS5_0ELi14ELi3EN4cute5tupleIJNSA_1CILi2EEENSC_ILi1EEESE_EEENS1_36KernelImplicitTmaWarpSpecializedSm90ELi1EEENSB_IJNSC_ILi128EEESI_NSB_IJNSC_ILi32EEEEEEEEENS_6half_tESM_NSA_8TiledMMAINSA_8MMA_AtomIJNSA_4SM904GMMA26MMA_64x128x16_F32F16F16_SSILNSQ_5MajorE0ELSS_0ELNSQ_7ScaleInE1ELST_1EEEEEENSA_6LayoutINSB_IJSE_SE_SE_EEENSB_IJNSC_ILi0EEESY_SY_EEEEENSB_IJNSA_10UnderscoreES11_S11_EEEEENS7_6detail26Sm90ImplicitGemmTileTraitsINSA_20SM90_TMA_LOAD_IM2COLENSA_14ComposedLayoutINSA_7SwizzleILi2ELi4ELi3EEENSA_18smem_ptr_flag_bitsILi16EEENSW_INSB_IJNSB_IJNSC_ILi8EEENSC_ILi16EEEEEENSB_IJSJ_SE_EEENSB_IJSE_NSC_ILi14EEEEEEEEENSB_IJNSB_IJSJ_NSC_ILi256EEEEEENSB_IJSE_SY_EEENSB_IJSY_NSC_ILi4096EEEEEEEEEEEEEvEENS15_INSA_23SM90_TMA_LOAD_MULTICASTES1Q_vEEEENS_8epilogue10collective6detail29Sm90TmaWarpSpecializedAdapterINS1W_15DefaultEpilogueISM_NSB_IJNSB_IJllllEEESE_SY_EEES21_NS1V_6thread17LinearCombinationISM_Li1EffLNS22_9ScaleType4KindE0ELNS_15FloatRoundStyleE2ESM_EENS_4gemm15EpilogueDefaultEEEEEvvEEEEvNT_6ParamsE --------------------------
	.section	.nv.constant0._ZN7cutlass13device_kernelINS_4conv6kernel13ConvUniversalINS1_16ConvProblemShapeILNS1_8OperatorE0ELi3EEENS1_10collective14CollectiveConvINS1_46MainloopSm90TmaGmmaWarpSpecializedImplicitGemmILS5_0ELi14ELi3EN4cute5tupleIJNSA_1CILi2EEENSC_ILi1EEESE_EEENS1_36KernelImplicitTmaWarpSpecializedSm90ELi1EEENSB_IJNSC_ILi128EEESI_NSB_IJNSC_ILi32EEEEEEEEENS_6half_tESM_NSA_8TiledMMAINSA_8MMA_AtomIJNSA_4SM904GMMA26MMA_64x128x16_F32F16F16_SSILNSQ_5MajorE0ELSS_0ELNSQ_7ScaleInE1ELST_1EEEEEENSA_6LayoutINSB_IJSE_SE_SE_EEENSB_IJNSC_ILi0EEESY_SY_EEEEENSB_IJNSA_10UnderscoreES11_S11_EEEEENS7_6detail26Sm90ImplicitGemmTileTraitsINSA_20SM90_TMA_LOAD_IM2COLENSA_14ComposedLayoutINSA_7SwizzleILi2ELi4ELi3EEENSA_18smem_ptr_flag_bitsILi16EEENSW_INSB_IJNSB_IJNSC_ILi8EEENSC_ILi16EEEEEENSB_IJSJ_SE_EEENSB_IJSE_NSC_ILi14EEEEEEEEENSB_IJNSB_IJSJ_NSC_ILi256EEEEEENSB_IJSE_SY_EEENSB_IJSY_NSC_ILi4096EEEEEEEEEEEEEvEENS15_INSA_23SM90_TMA_LOAD_MULTICASTES1Q_vEEEENS_8epilogue10collective6detail29Sm90TmaWarpSpecializedAdapterINS1W_15DefaultEpilogueISM_NSB_IJNSB_IJllllEEESE_SY_EEES21_NS1V_6thread17LinearCombinationISM_Li1EffLNS22_9ScaleType4KindE0ELNS_15FloatRoundStyleE2ESM_EENS_4gemm15EpilogueDefaultEEEEEvvEEEEvNT_6ParamsE,"a",@progbits
	.sectionflags	@""
	.align	4
.nv.constant0._ZN7cutlass13device_kernelINS_4conv6kernel13ConvUniversalINS1_16ConvProblemShapeILNS1_8OperatorE0ELi3EEENS1_10collective14CollectiveConvINS1_46MainloopSm90TmaGmmaWarpSpecializedImplicitGemmILS5_0ELi14ELi3EN4cute5tupleIJNSA_1CILi2EEENSC_ILi1EEESE_EEENS1_36KernelImplicitTmaWarpSpecializedSm90ELi1EEENSB_IJNSC_ILi128EEESI_NSB_IJNSC_ILi32EEEEEEEEENS_6half_tESM_NSA_8TiledMMAINSA_8MMA_AtomIJNSA_4SM904GMMA26MMA_64x128x16_F32F16F16_SSILNSQ_5MajorE0ELSS_0ELNSQ_7ScaleInE1ELST_1EEEEEENSA_6LayoutINSB_IJSE_SE_SE_EEENSB_IJNSC_ILi0EEESY_SY_EEEEENSB_IJNSA_10UnderscoreES11_S11_EEEEENS7_6detail26Sm90ImplicitGemmTileTraitsINSA_20SM90_TMA_LOAD_IM2COLENSA_14ComposedLayoutINSA_7SwizzleILi2ELi4ELi3EEENSA_18smem_ptr_flag_bitsILi16EEENSW_INSB_IJNSB_IJNSC_ILi8EEENSC_ILi16EEEEEENSB_IJSJ_SE_EEENSB_IJSE_NSC_ILi14EEEEEEEEENSB_IJNSB_IJSJ_NSC_ILi256EEEEEENSB_IJSE_SY_EEENSB_IJSY_NSC_ILi4096EEEEEEEEEEEEEvEENS15_INSA_23SM90_TMA_LOAD_MULTICASTES1Q_vEEEENS_8epilogue10collective6detail29Sm90TmaWarpSpecializedAdapterINS1W_15DefaultEpilogueISM_NSB_IJNSB_IJllllEEESE_SY_EEES21_NS1V_6thread17LinearCombinationISM_Li1EffLNS22_9ScaleType4KindE0ELNS_15FloatRoundStyleE2ESM_EENS_4gemm15EpilogueDefaultEEEEEvvEEEEvNT_6ParamsE:
	.zero		1664


//--------------------- SYMBOLS --------------------------

	.type		.nv.reservedSmem.offset0,@object
	.size		.nv.reservedSmem.offset0,0x4
